	.target	sm_90a

	.elftype	@"ET_EXEC"


//--------------------- .note.nv.tkinfo           --------------------------
	.section	.note.nv.tkinfo,"",@"SHT_NOTE"
	.sectionflags	@"SHF_NOTE_NV_TKINFO"
	.tkinfo
        /*0018*/ 	.word	0x00000002
        /*0030*/ 	.string	""
        /*0030*/ 	.string	"ptxas"
        /*0030*/ 	.string	"Cuda compilation tools, release 13.0, V13.0.88"
        /*0030*/ 	.string	"Build cuda_13.0.r13.0/compiler.36424714_0"
        /*0030*/ 	.string	"-arch sm_90a -m 64 "



//--------------------- .note.nv.cuinfo           --------------------------
	.section	.note.nv.cuinfo,"",@"SHT_NOTE"
	.sectionflags	@"SHF_NOTE_NV_CUINFO"
        /*0018*/ 	.short	0x0002
        /*001a*/ 	.short	0x005a
        /*001c*/ 	.short	0x0082
	.zero		2


//--------------------- .nv.info                  --------------------------
	.section	.nv.info,"",@"SHT_CUDA_INFO"
	.align	4


	//----- nvinfo : EIATTR_REGCOUNT
	.align		4
        /*0000*/ 	.byte	0x04, 0x2f
        /*0002*/ 	.short	(.L_12 - .L_11)
	.align		4
.L_11:
        /*0004*/ 	.word	index@(_ZN7cutlass13device_kernelINS_4gemm6kernel13GemmUniversalIN4cute5tupleIJiiiiEEENS1_10collective13CollectiveMmaINS1_37MainloopSm90TmaGmmaWarpSpecializedFP8ILi4ENS5_IJNS4_1CILi1EEESB_SB_EEENS1_35KernelTmaWarpSpecializedCooperativeEEENS5_IJNSA_ILi384EEENSA_ILi8EEENSA_ILi128EEEEEENS_12float_e4m3_tENS5_IJlSB_lEEESJ_SK_NS4_8TiledMMAINS4_8MMA_AtomIJNS4_4SM904GMMA29MMA_64x8x32_F32E4M3E4M3_SS_TNILNSO_7ScaleInE1ELSQ_1EEEEEENS4_6LayoutINS5_IJNSA_ILi2EEESB_SB_EEENS5_IJSB_NSA_ILi0EEESW_EEEEENS5_IJNS4_10UnderscoreESZ_SZ_EEEEENS4_13SM90_TMA_LOADENS4_14ComposedLayoutINS4_7SwizzleILi3ELi4ELi3EEENS4_18smem_ptr_flag_bitsILi8EEENST_INS5_IJSG_SH_EEENS5_IJSH_SB_EEEEEEEvNS4_8identityES12_S1B_vS1C_EENS_8epilogue10collective6detail29Sm90TmaWarpSpecializedAdapterINS1F_15DefaultEpilogueISJ_SK_SK_NS1E_6thread17LinearCombinationISJ_Li1EffLNS1J_9ScaleType4KindE0ELNS_15FloatRoundStyleE2ESJ_EENS1_15EpilogueDefaultEEEEEvvEEEEvNT_6ParamsE)
        /*0008*/ 	.word	0x000000a8


	//----- nvinfo : EIATTR_FRAME_SIZE
	.align		4
.L_12:
        /*000c*/ 	.byte	0x04, 0x11
        /*000e*/ 	.short	(.L_14 - .L_13)
	.align		4
.L_13:
        /*0010*/ 	.word	index@(_ZN7cutlass13device_kernelINS_4gemm6kernel13GemmUniversalIN4cute5tupleIJiiiiEEENS1_10collective13CollectiveMmaINS1_37MainloopSm90TmaGmmaWarpSpecializedFP8ILi4ENS5_IJNS4_1CILi1EEESB_SB_EEENS1_35KernelTmaWarpSpecializedCooperativeEEENS5_IJNSA_ILi384EEENSA_ILi8EEENSA_ILi128EEEEEENS_12float_e4m3_tENS5_IJlSB_lEEESJ_SK_NS4_8TiledMMAINS4_8MMA_AtomIJNS4_4SM904GMMA29MMA_64x8x32_F32E4M3E4M3_SS_TNILNSO_7ScaleInE1ELSQ_1EEEEEENS4_6LayoutINS5_IJNSA_ILi2EEESB_SB_EEENS5_IJSB_NSA_ILi0EEESW_EEEEENS5_IJNS4_10UnderscoreESZ_SZ_EEEEENS4_13SM90_TMA_LOADENS4_14ComposedLayoutINS4_7SwizzleILi3ELi4ELi3EEENS4_18smem_ptr_flag_bitsILi8EEENST_INS5_IJSG_SH_EEENS5_IJSH_SB_EEEEEEEvNS4_8identityES12_S1B_vS1C_EENS_8epilogue10collective6detail29Sm90TmaWarpSpecializedAdapterINS1F_15DefaultEpilogueISJ_SK_SK_NS1E_6thread17LinearCombinationISJ_Li1EffLNS1J_9ScaleType4KindE0ELNS_15FloatRoundStyleE2ESJ_EENS1_15EpilogueDefaultEEEEEvvEEEEvNT_6ParamsE)
        /*0014*/ 	.word	0x00000000


	//----- nvinfo : EIATTR_MIN_STACK_SIZE
	.align		4
.L_14:
        /*0018*/ 	.byte	0x04, 0x12
        /*001a*/ 	.short	(.L_16 - .L_15)
	.align		4
.L_15:
        /*001c*/ 	.word	index@(_ZN7cutlass13device_kernelINS_4gemm6kernel13GemmUniversalIN4cute5tupleIJiiiiEEENS1_10collective13CollectiveMmaINS1_37MainloopSm90TmaGmmaWarpSpecializedFP8ILi4ENS5_IJNS4_1CILi1EEESB_SB_EEENS1_35KernelTmaWarpSpecializedCooperativeEEENS5_IJNSA_ILi384EEENSA_ILi8EEENSA_ILi128EEEEEENS_12float_e4m3_tENS5_IJlSB_lEEESJ_SK_NS4_8TiledMMAINS4_8MMA_AtomIJNS4_4SM904GMMA29MMA_64x8x32_F32E4M3E4M3_SS_TNILNSO_7ScaleInE1ELSQ_1EEEEEENS4_6LayoutINS5_IJNSA_ILi2EEESB_SB_EEENS5_IJSB_NSA_ILi0EEESW_EEEEENS5_IJNS4_10UnderscoreESZ_SZ_EEEEENS4_13SM90_TMA_LOADENS4_14ComposedLayoutINS4_7SwizzleILi3ELi4ELi3EEENS4_18smem_ptr_flag_bitsILi8EEENST_INS5_IJSG_SH_EEENS5_IJSH_SB_EEEEEEEvNS4_8identityES12_S1B_vS1C_EENS_8epilogue10collective6detail29Sm90TmaWarpSpecializedAdapterINS1F_15DefaultEpilogueISJ_SK_SK_NS1E_6thread17LinearCombinationISJ_Li1EffLNS1J_9ScaleType4KindE0ELNS_15FloatRoundStyleE2ESJ_EENS1_15EpilogueDefaultEEEEEvvEEEEvNT_6ParamsE)
        /*0020*/ 	.word	0x00000000
.L_16:


//--------------------- .nv.compat                --------------------------
	.section	.nv.compat,"",@"SHT_CUDA_COMPAT_INFO"
	.align	4
        /*0000*/ 	.byte	0x02, 0x09, 0x01, 0x00, 0x02, 0x02, 0x04, 0x00, 0x02, 0x05, 0x05, 0x00, 0x03, 0x07, 0x01, 0x01
        /*0010*/ 	.byte	0x02, 0x03, 0x01, 0x00, 0x02, 0x06, 0x01, 0x00, 0x04, 0x0b, 0x08, 0x00, 0x00, 0x00, 0x00, 0x00
        /*0020*/ 	.byte	0x00, 0x00, 0x00, 0x00


//--------------------- .nv.info._ZN7cutlass13device_kernelINS_4gemm6kernel13GemmUniversalIN4cute5tupleIJiiiiEEENS1_10collective13CollectiveMmaINS1_37MainloopSm90TmaGmmaWarpSpecializedFP8ILi4ENS5_IJNS4_1CILi1EEESB_SB_EEENS1_35KernelTmaWarpSpecializedCooperativeEEENS5_IJNSA_ILi384EEENSA_ILi8EEENSA_ILi128EEEEEENS_12float_e4m3_tENS5_IJlSB_lEEESJ_SK_NS4_8TiledMMAINS4_8MMA_AtomIJNS4_4SM904GMMA29MMA_64x8x32_F32E4M3E4M3_SS_TNILNSO_7ScaleInE1ELSQ_1EEEEEENS4_6LayoutINS5_IJNSA_ILi2EEESB_SB_EEENS5_IJSB_NSA_ILi0EEESW_EEEEENS5_IJNS4_10UnderscoreESZ_SZ_EEEEENS4_13SM90_TMA_LOADENS4_14ComposedLayoutINS4_7SwizzleILi3ELi4ELi3EEENS4_18smem_ptr_flag_bitsILi8EEENST_INS5_IJSG_SH_EEENS5_IJSH_SB_EEEEEEEvNS4_8identityES12_S1B_vS1C_EENS_8epilogue10collective6detail29Sm90TmaWarpSpecializedAdapterINS1F_15DefaultEpilogueISJ_SK_SK_NS1E_6thread17LinearCombinationISJ_Li1EffLNS1J_9ScaleType4KindE0ELNS_15FloatRoundStyleE2ESJ_EENS1_15EpilogueDefaultEEEEEvvEEEEvNT_6ParamsE --------------------------
	.section	.nv.info._ZN7cutlass13device_kernelINS_4gemm6kernel13GemmUniversalIN4cute5tupleIJiiiiEEENS1_10collective13CollectiveMmaINS1_37MainloopSm90TmaGmmaWarpSpecializedFP8ILi4ENS5_IJNS4_1CILi1EEESB_SB_EEENS1_35KernelTmaWarpSpecializedCooperativeEEENS5_IJNSA_ILi384EEENSA_ILi8EEENSA_ILi128EEEEEENS_12float_e4m3_tENS5_IJlSB_lEEESJ_SK_NS4_8TiledMMAINS4_8MMA_AtomIJNS4_4SM904GMMA29MMA_64x8x32_F32E4M3E4M3_SS_TNILNSO_7ScaleInE1ELSQ_1EEEEEENS4_6LayoutINS5_IJNSA_ILi2EEESB_SB_EEENS5_IJSB_NSA_ILi0EEESW_EEEEENS5_IJNS4_10UnderscoreESZ_SZ_EEEEENS4_13SM90_TMA_LOADENS4_14ComposedLayoutINS4_7SwizzleILi3ELi4ELi3EEENS4_18smem_ptr_flag_bitsILi8EEENST_INS5_IJSG_SH_EEENS5_IJSH_SB_EEEEEEEvNS4_8identityES12_S1B_vS1C_EENS_8epilogue10collective6detail29Sm90TmaWarpSpecializedAdapterINS1F_15DefaultEpilogueISJ_SK_SK_NS1E_6thread17LinearCombinationISJ_Li1EffLNS1J_9ScaleType4KindE0ELNS_15FloatRoundStyleE2ESJ_EENS1_15EpilogueDefaultEEEEEvvEEEEvNT_6ParamsE,"",@"SHT_CUDA_INFO"
	.sectionflags	@""
	.align	4


	//----- nvinfo : EIATTR_CUDA_API_VERSION
	.align		4
        /*0000*/ 	.byte	0x04, 0x37
        /*0002*/ 	.short	(.L_18 - .L_17)
.L_17:
        /*0004*/ 	.word	0x00000082


	//----- nvinfo : EIATTR_KPARAM_INFO
	.align		4
.L_18:
        /*0008*/ 	.byte	0x04, 0x17
        /*000a*/ 	.short	(.L_20 - .L_19)
.L_19:
        /*000c*/ 	.word	0x00000000
        /*0010*/ 	.short	0x0000
        /*0012*/ 	.short	0x0070
        /*0014*/ 	.byte	0x00, 0xf0, 0x01, 0x10


	//----- nvinfo : EIATTR_SPARSE_MMA_MASK
	.align		4
.L_20:
        /*0018*/ 	.byte	0x03, 0x50
        /*001a*/ 	.short	0x0000


	//----- nvinfo : EIATTR_MAXREG_COUNT
	.align		4
        /*001c*/ 	.byte	0x03, 0x1b
        /*001e*/ 	.short	0x00a8


	//----- nvinfo : EIATTR_NUM_BARRIERS
	.align		4
        /*0020*/ 	.byte	0x02, 0x4c
        /*0022*/ 	.byte	0x01
	.zero		1


	//----- nvinfo : EIATTR_MERCURY_ISA_VERSION
	.align		4
        /*0024*/ 	.byte	0x03, 0x5f
        /*0026*/ 	.short	0x0101


	//----- nvinfo : EIATTR_INT_WARP_WIDE_INSTR_OFFSETS
	.align		4
        /*0028*/ 	.byte	0x04, 0x31
        /*002a*/ 	.short	(.L_22 - .L_21)


	//   ....[0]....
.L_21:
        /*002c*/ 	.word	0x000003a0


	//   ....[1]....
        /*0030*/ 	.word	0x000003d0


	//   ....[2]....
        /*0034*/ 	.word	0x000004d0


	//----- nvinfo : EIATTR_COOP_GROUP_MASK_REGIDS
	.align		4
.L_22:
        /*0038*/ 	.byte	0x04, 0x29
        /*003a*/ 	.short	(.L_24 - .L_23)


	//   ....[0]....
.L_23:
        /*003c*/ 	.word	0xffffffff


	//   ....[1]....
        /*0040*/ 	.word	0xffffffff


	//   ....[2]....
        /*0044*/ 	.word	0xffffffff


	//   ....[3]....
        /*0048*/ 	.word	0xffffffff


	//   ....[4]....
        /*004c*/ 	.word	0xffffffff


	//----- nvinfo : EIATTR_COOP_GROUP_INSTR_OFFSETS
	.align		4
.L_24:
        /*0050*/ 	.byte	0x04, 0x28
        /*0052*/ 	.short	(.L_26 - .L_25)


	//   ....[0]....
.L_25:
        /*0054*/ 	.word	0x00000060


	//   ....[1]....
        /*0058*/ 	.word	0x00000070


	//   ....[2]....
        /*005c*/ 	.word	0x00000130


	//   ....[3]....
        /*0060*/ 	.word	0x000002c0


	//   ....[4]....
        /*0064*/ 	.word	0x00001150


	//----- nvinfo : EIATTR_REG_RECONFIG
	.align		4
.L_26:
        /*0068*/ 	.byte	0x01, 0x54
	.zero		2


	//----- nvinfo : EIATTR_MBARRIER_INSTR_OFFSETS
	.align		4
        /*006c*/ 	.byte	0x04, 0x39
        /*006e*/ 	.short	(.L_28 - .L_27)


	//   ....[0]....
.L_27:
        /*0070*/ 	.word	0x00000230
        /*0074*/ 	.word	0x000000ff
        /*0078*/ 	.word	0x00000000
        /*007c*/ 	.short	0x0100
        /*007e*/ 	.byte	0x08
	.zero		1


	//   ....[1]....
        /*0080*/ 	.word	0x00000240
        /*0084*/ 	.word	0x000000ff
        /*0088*/ 	.word	0x00000020
        /*008c*/ 	.short	0x0100
        /*008e*/ 	.byte	0x08
	.zero		1


	//   ....[2]....
        /*0090*/ 	.word	0x00000250
        /*0094*/ 	.word	0x000000ff
        /*0098*/ 	.word	0x00000008
        /*009c*/ 	.short	0x0100
        /*009e*/ 	.byte	0x08
	.zero		1


	//   ....[3]....
        /*00a0*/ 	.word	0x00000260
        /*00a4*/ 	.word	0x000000ff
        /*00a8*/ 	.word	0x00000028
        /*00ac*/ 	.short	0x0100
        /*00ae*/ 	.byte	0x08
	.zero		1


	//   ....[4]....
        /*00b0*/ 	.word	0x00000270
        /*00b4*/ 	.word	0x000000ff
        /*00b8*/ 	.word	0x00000010
        /*00bc*/ 	.short	0x0100
        /*00be*/ 	.byte	0x08
	.zero		1


	//   ....[5]....
        /*00c0*/ 	.word	0x00000280
        /*00c4*/ 	.word	0x000000ff
        /*00c8*/ 	.word	0x00000030
        /*00cc*/ 	.short	0x0100
        /*00ce*/ 	.byte	0x08
	.zero		1


	//   ....[6]....
        /*00d0*/ 	.word	0x00000290
        /*00d4*/ 	.word	0x000000ff
        /*00d8*/ 	.word	0x00000018
        /*00dc*/ 	.short	0x0100
        /*00de*/ 	.byte	0x08
	.zero		1


	//   ....[7]....
        /*00e0*/ 	.word	0x000002a0
        /*00e4*/ 	.word	0x000000ff
        /*00e8*/ 	.word	0x00000038
        /*00ec*/ 	.short	0x0100
        /*00ee*/ 	.byte	0x08
	.zero		1


	//   ....[8]....
        /*00f0*/ 	.word	0x00000560
        /*00f4*/ 	.word	0x000000ff
        /*00f8*/ 	.word	0x00000050
        /*00fc*/ 	.short	0x0100
        /*00fe*/ 	.byte	0x08
	.zero		1


	//   ....[9]....
        /*0100*/ 	.word	0x000005b0
        /*0104*/ 	.word	0x000000ff
        /*0108*/ 	.word	0x00000058
        /*010c*/ 	.short	0x0100
        /*010e*/ 	.byte	0x08
	.zero		1


	//   ....[10]....
        /*0110*/ 	.word	0x00001370
        /*0114*/ 	.word	0x000000ff
        /*0118*/ 	.word	0x00000000
        /*011c*/ 	.short	0x010a
        /*011e*/ 	.byte	0x06
	.zero		1


	//   ....[11]....
        /*0120*/ 	.word	0x000013b0
        /*0124*/ 	.word	0x000000ff
        /*0128*/ 	.word	0x00000000
        /*012c*/ 	.short	0x010a
        /*012e*/ 	.byte	0x06
	.zero		1


	//   ....[12]....
        /*0130*/ 	.word	0x00001ad0
        /*0134*/ 	.word	0x000000ff
        /*0138*/ 	.word	0x00000000
        /*013c*/ 	.short	0x010a
        /*013e*/ 	.byte	0x10
	.zero		1


	//   ....[13]....
        /*0140*/ 	.word	0x00001b10
        /*0144*/ 	.word	0x000000ff
        /*0148*/ 	.word	0x00000000
        /*014c*/ 	.short	0x010a
        /*014e*/ 	.byte	0x10
	.zero		1


	//   ....[14]....
        /*0150*/ 	.word	0x000020b0
        /*0154*/ 	.word	0x000000ff
        /*0158*/ 	.word	0x00000000
        /*015c*/ 	.short	0x0101
        /*015e*/ 	.byte	0x08
	.zero		1


	//   ....[15]....
        /*0160*/ 	.word	0x000023a0
        /*0164*/ 	.word	0x000000ff
        /*0168*/ 	.word	0x00000000
        /*016c*/ 	.short	0x0101
        /*016e*/ 	.byte	0x06
	.zero		1


	//   ....[16]....
        /*0170*/ 	.word	0x00004b60
        /*0174*/ 	.word	0x00000012
        /*0178*/ 	.word	0x00000020
        /*017c*/ 	.short	0x010a
        /*017e*/ 	.byte	0x3f
	.zero		1


	//   ....[17]....
        /*0180*/ 	.word	0x00004f20
        /*0184*/ 	.word	0x00000003
        /*0188*/ 	.word	0x00000058
        /*018c*/ 	.short	0x0101
        /*018e*/ 	.byte	0x3f
	.zero		1


	//   ....[18]....
        /*0190*/ 	.word	0x00005640
        /*0194*/ 	.word	0x00000005
        /*0198*/ 	.word	0x00000000
        /*019c*/ 	.short	0x010a
        /*019e*/ 	.byte	0x3f
	.zero		1


	//   ....[19]....
        /*01a0*/ 	.word	0x000056c0
        /*01a4*/ 	.word	0x00000007
        /*01a8*/ 	.word	0x00000000
        /*01ac*/ 	.short	0x010a
        /*01ae*/ 	.byte	0x3f
	.zero		1


	//   ....[20]....
        /*01b0*/ 	.word	0x00005750
        /*01b4*/ 	.word	0x00000006
        /*01b8*/ 	.word	0x00000000
        /*01bc*/ 	.short	0x010a
        /*01be*/ 	.byte	0x3f
	.zero		1


	//   ....[21]....
        /*01c0*/ 	.word	0x000057e0
        /*01c4*/ 	.word	0x00000003
        /*01c8*/ 	.word	0x00000000
        /*01cc*/ 	.short	0x010a
        /*01ce*/ 	.byte	0x3f
	.zero		1


	//   ....[22]....
        /*01d0*/ 	.word	0x00005850
        /*01d4*/ 	.word	0x00000007
        /*01d8*/ 	.word	0x00000000
        /*01dc*/ 	.short	0x010a
        /*01de*/ 	.byte	0x3f
	.zero		1


	//   ....[23]....
        /*01e0*/ 	.word	0x000058b0
        /*01e4*/ 	.word	0x00000012
        /*01e8*/ 	.word	0x00000000
        /*01ec*/ 	.short	0x010a
        /*01ee*/ 	.byte	0x3f
	.zero		1


	//   ....[24]....
        /*01f0*/ 	.word	0x00005980
        /*01f4*/ 	.word	0x00000012
        /*01f8*/ 	.word	0x00000020
        /*01fc*/ 	.short	0x010a
        /*01fe*/ 	.byte	0x3f
	.zero		1


	//   ....[25]....
        /*0200*/ 	.word	0x00005a60
        /*0204*/ 	.word	0x00000005
        /*0208*/ 	.word	0x00000000
        /*020c*/ 	.short	0x010a
        /*020e*/ 	.byte	0x3f
	.zero		1


	//   ....[26]....
        /*0210*/ 	.word	0x00005ab0
        /*0214*/ 	.word	0x00000007
        /*0218*/ 	.word	0x00000000
        /*021c*/ 	.short	0x010a
        /*021e*/ 	.byte	0x3f
	.zero		1


	//   ....[27]....
        /*0220*/ 	.word	0x00005b00
        /*0224*/ 	.word	0x00000006
        /*0228*/ 	.word	0x00000000
        /*022c*/ 	.short	0x010a
        /*022e*/ 	.byte	0x3f
	.zero		1


	//----- nvinfo : EIATTR_NUM_MBARRIERS
	.align		4
.L_28:
        /*0230*/ 	.byte	0x03, 0x38
        /*0232*/ 	.short	0x000a


	//----- nvinfo : EIATTR_EXIT_INSTR_OFFSETS
	.align		4
        /*0234*/ 	.byte	0x04, 0x1c
        /*0236*/ 	.short	(.L_30 - .L_29)


	//   ....[0]....
.L_29:
        /*0238*/ 	.word	0x00000650


	//   ....[1]....
        /*023c*/ 	.word	0x00000f00


	//   ....[2]....
        /*0240*/ 	.word	0x00004250


	//   ....[3]....
        /*0244*/ 	.word	0x00004870


	//   ....[4]....
        /*0248*/ 	.word	0x00005830


	//----- nvinfo : EIATTR_MAX_THREADS
	.align		4
.L_30:
        /*024c*/ 	.byte	0x04, 0x05
        /*024e*/ 	.short	(.L_32 - .L_31)
.L_31:
        /*0250*/ 	.word	0x00000180
        /*0254*/ 	.word	0x00000001
        /*0258*/ 	.word	0x00000001


	//----- nvinfo : EIATTR_CRS_STACK_SIZE
	.align		4
.L_32:
        /*025c*/ 	.byte	0x04, 0x1e
        /*025e*/ 	.short	(.L_34 - .L_33)
.L_33:
        /*0260*/ 	.word	0x00000000


	//----- nvinfo : EIATTR_CBANK_PARAM_SIZE
	.align		4
.L_34:
        /*0264*/ 	.byte	0x03, 0x19
        /*0266*/ 	.short	0x0470


	//----- nvinfo : EIATTR_PARAM_CBANK
	.align		4
        /*0268*/ 	.byte	0x04, 0x0a
        /*026a*/ 	.short	(.L_36 - .L_35)
	.align		4
.L_35:
        /*026c*/ 	.word	index@(.nv.constant0._ZN7cutlass13device_kernelINS_4gemm6kernel13GemmUniversalIN4cute5tupleIJiiiiEEENS1_10collective13CollectiveMmaINS1_37MainloopSm90TmaGmmaWarpSpecializedFP8ILi4ENS5_IJNS4_1CILi1EEESB_SB_EEENS1_35KernelTmaWarpSpecializedCooperativeEEENS5_IJNSA_ILi384EEENSA_ILi8EEENSA_ILi128EEEEEENS_12float_e4m3_tENS5_IJlSB_lEEESJ_SK_NS4_8TiledMMAINS4_8MMA_AtomIJNS4_4SM904GMMA29MMA_64x8x32_F32E4M3E4M3_SS_TNILNSO_7ScaleInE1ELSQ_1EEEEEENS4_6LayoutINS5_IJNSA_ILi2EEESB_SB_EEENS5_IJSB_NSA_ILi0EEESW_EEEEENS5_IJNS4_10UnderscoreESZ_SZ_EEEEENS4_13SM90_TMA_LOADENS4_14ComposedLayoutINS4_7SwizzleILi3ELi4ELi3EEENS4_18smem_ptr_flag_bitsILi8EEENST_INS5_IJSG_SH_EEENS5_IJSH_SB_EEEEEEEvNS4_8identityES12_S1B_vS1C_EENS_8epilogue10collective6detail29Sm90TmaWarpSpecializedAdapterINS1F_15DefaultEpilogueISJ_SK_SK_NS1E_6thread17LinearCombinationISJ_Li1EffLNS1J_9ScaleType4KindE0ELNS_15FloatRoundStyleE2ESJ_EENS1_15EpilogueDefaultEEEEEvvEEEEvNT_6ParamsE)
        /*0270*/ 	.short	0x0210
        /*0272*/ 	.short	0x0470


	//----- nvinfo : EIATTR_SW_WAR
	.align		4
.L_36:
        /*0274*/ 	.byte	0x04, 0x36
        /*0276*/ 	.short	(.L_38 - .L_37)
.L_37:
        /*0278*/ 	.word	0x00000008
.L_38:


//--------------------- .nv.callgraph             --------------------------
	.section	.nv.callgraph,"",@"SHT_CUDA_CALLGRAPH"
	.align	4
	.sectionentsize	8
	.align		4
        /*0000*/ 	.word	0x00000000
	.align		4
        /*0004*/ 	.word	0xffffffff
	.align		4
        /*0008*/ 	.word	0x00000000
	.align		4
        /*000c*/ 	.word	0xfffffffe
	.align		4
        /*0010*/ 	.word	0x00000000
	.align		4
        /*0014*/ 	.word	0xfffffffd
	.align		4
        /*0018*/ 	.word	0x00000000
	.align		4
        /*001c*/ 	.word	0xfffffffc


//--------------------- .nv.constant4             --------------------------
	.section	.nv.constant4,"a",@progbits
	.align	8
	.align		8
.nv.constant4:
        /*0000*/ 	.dword	_ZN39_INTERNAL_3bff9795_4_k_cu_485c01d2_92544cuda3std3__45__cpo5beginE
	.align		8
        /*0008*/ 	.dword	_ZN39_INTERNAL_3bff9795_4_k_cu_485c01d2_92544cuda3std3__45__cpo3endE
	.align		8
        /*0010*/ 	.dword	_ZN39_INTERNAL_3bff9795_4_k_cu_485c01d2_92544cuda3std3__45__cpo6cbeginE
	.align		8
        /*0018*/ 	.dword	_ZN39_INTERNAL_3bff9795_4_k_cu_485c01d2_92544cuda3std3__45__cpo4cendE
	.align		8
        /*0020*/ 	.dword	_ZN39_INTERNAL_3bff9795_4_k_cu_485c01d2_92544cuda3std3__441_GLOBAL__N__3bff9795_4_k_cu_485c01d2_92546ignoreE
	.align		8
        /*0028*/ 	.dword	_ZN39_INTERNAL_3bff9795_4_k_cu_485c01d2_92544cuda3std3__419piecewise_constructE
	.align		8
        /*0030*/ 	.dword	_ZN39_INTERNAL_3bff9795_4_k_cu_485c01d2_92544cuda3std3__48in_placeE
	.align		8
        /*0038*/ 	.dword	_ZN39_INTERNAL_3bff9795_4_k_cu_485c01d2_92544cuda3std6ranges3__45__cpo4swapE
	.align		8
        /*0040*/ 	.dword	_ZN39_INTERNAL_3bff9795_4_k_cu_485c01d2_92544cuda3std6ranges3__45__cpo9iter_moveE
	.align		8
        /*0048*/ 	.dword	_ZN39_INTERNAL_3bff9795_4_k_cu_485c01d2_92544cute7productE
	.align		8
        /*0050*/ 	.dword	_ZN39_INTERNAL_3bff9795_4_k_cu_485c01d2_92544cute1_E


//--------------------- .text._ZN7cutlass13device_kernelINS_4gemm6kernel13GemmUniversalIN4cute5tupleIJiiiiEEENS1_10collective13CollectiveMmaINS1_37MainloopSm90TmaGmmaWarpSpecializedFP8ILi4ENS5_IJNS4_1CILi1EEESB_SB_EEENS1_35KernelTmaWarpSpecializedCooperativeEEENS5_IJNSA_ILi384EEENSA_ILi8EEENSA_ILi128EEEEEENS_12float_e4m3_tENS5_IJlSB_lEEESJ_SK_NS4_8TiledMMAINS4_8MMA_AtomIJNS4_4SM904GMMA29MMA_64x8x32_F32E4M3E4M3_SS_TNILNSO_7ScaleInE1ELSQ_1EEEEEENS4_6LayoutINS5_IJNSA_ILi2EEESB_SB_EEENS5_IJSB_NSA_ILi0EEESW_EEEEENS5_IJNS4_10UnderscoreESZ_SZ_EEEEENS4_13SM90_TMA_LOADENS4_14ComposedLayoutINS4_7SwizzleILi3ELi4ELi3EEENS4_18smem_ptr_flag_bitsILi8EEENST_INS5_IJSG_SH_EEENS5_IJSH_SB_EEEEEEEvNS4_8identityES12_S1B_vS1C_EENS_8epilogue10collective6detail29Sm90TmaWarpSpecializedAdapterINS1F_15DefaultEpilogueISJ_SK_SK_NS1E_6thread17LinearCombinationISJ_Li1EffLNS1J_9ScaleType4KindE0ELNS_15FloatRoundStyleE2ESJ_EENS1_15EpilogueDefaultEEEEEvvEEEEvNT_6ParamsE --------------------------
	.section	.text._ZN7cutlass13device_kernelINS_4gemm6kernel13GemmUniversalIN4cute5tupleIJiiiiEEENS1_10collective13CollectiveMmaINS1_37MainloopSm90TmaGmmaWarpSpecializedFP8ILi4ENS5_IJNS4_1CILi1EEESB_SB_EEENS1_35KernelTmaWarpSpecializedCooperativeEEENS5_IJNSA_ILi384EEENSA_ILi8EEENSA_ILi128EEEEEENS_12float_e4m3_tENS5_IJlSB_lEEESJ_SK_NS4_8TiledMMAINS4_8MMA_AtomIJNS4_4SM904GMMA29MMA_64x8x32_F32E4M3E4M3_SS_TNILNSO_7ScaleInE1ELSQ_1EEEEEENS4_6LayoutINS5_IJNSA_ILi2EEESB_SB_EEENS5_IJSB_NSA_ILi0EEESW_EEEEENS5_IJNS4_10UnderscoreESZ_SZ_EEEEENS4_13SM90_TMA_LOADENS4_14ComposedLayoutINS4_7SwizzleILi3ELi4ELi3EEENS4_18smem_ptr_flag_bitsILi8EEENST_INS5_IJSG_SH_EEENS5_IJSH_SB_EEEEEEEvNS4_8identityES12_S1B_vS1C_EENS_8epilogue10collective6detail29Sm90TmaWarpSpecializedAdapterINS1F_15DefaultEpilogueISJ_SK_SK_NS1E_6thread17LinearCombinationISJ_Li1EffLNS1J_9ScaleType4KindE0ELNS_15FloatRoundStyleE2ESJ_EENS1_15EpilogueDefaultEEEEEvvEEEEvNT_6ParamsE,"ax",@progbits
	.align	128
.text._ZN7cutlass13device_kernelINS_4gemm6kernel13GemmUniversalIN4cute5tupleIJiiiiEEENS1_10collective13CollectiveMmaINS1_37MainloopSm90TmaGmmaWarpSpecializedFP8ILi4ENS5_IJNS4_1CILi1EEESB_SB_EEENS1_35KernelTmaWarpSpecializedCooperativeEEENS5_IJNSA_ILi384EEENSA_ILi8EEENSA_ILi128EEEEEENS_12float_e4m3_tENS5_IJlSB_lEEESJ_SK_NS4_8TiledMMAINS4_8MMA_AtomIJNS4_4SM904GMMA29MMA_64x8x32_F32E4M3E4M3_SS_TNILNSO_7ScaleInE1ELSQ_1EEEEEENS4_6LayoutINS5_IJNSA_ILi2EEESB_SB_EEENS5_IJSB_NSA_ILi0EEESW_EEEEENS5_IJNS4_10UnderscoreESZ_SZ_EEEEENS4_13SM90_TMA_LOADENS4_14ComposedLayoutINS4_7SwizzleILi3ELi4ELi3EEENS4_18smem_ptr_flag_bitsILi8EEENST_INS5_IJSG_SH_EEENS5_IJSH_SB_EEEEEEEvNS4_8identityES12_S1B_vS1C_EENS_8epilogue10collective6detail29Sm90TmaWarpSpecializedAdapterINS1F_15DefaultEpilogueISJ_SK_SK_NS1E_6thread17LinearCombinationISJ_Li1EffLNS1J_9ScaleType4KindE0ELNS_15FloatRoundStyleE2ESJ_EENS1_15EpilogueDefaultEEEEEvvEEEEvNT_6ParamsE:
        .type           _ZN7cutlass13device_kernelINS_4gemm6kernel13GemmUniversalIN4cute5tupleIJiiiiEEENS1_10collective13CollectiveMmaINS1_37MainloopSm90TmaGmmaWarpSpecializedFP8ILi4ENS5_IJNS4_1CILi1EEESB_SB_EEENS1_35KernelTmaWarpSpecializedCooperativeEEENS5_IJNSA_ILi384EEENSA_ILi8EEENSA_ILi128EEEEEENS_12float_e4m3_tENS5_IJlSB_lEEESJ_SK_NS4_8TiledMMAINS4_8MMA_AtomIJNS4_4SM904GMMA29MMA_64x8x32_F32E4M3E4M3_SS_TNILNSO_7ScaleInE1ELSQ_1EEEEEENS4_6LayoutINS5_IJNSA_ILi2EEESB_SB_EEENS5_IJSB_NSA_ILi0EEESW_EEEEENS5_IJNS4_10UnderscoreESZ_SZ_EEEEENS4_13SM90_TMA_LOADENS4_14ComposedLayoutINS4_7SwizzleILi3ELi4ELi3EEENS4_18smem_ptr_flag_bitsILi8EEENST_INS5_IJSG_SH_EEENS5_IJSH_SB_EEEEEEEvNS4_8identityES12_S1B_vS1C_EENS_8epilogue10collective6detail29Sm90TmaWarpSpecializedAdapterINS1F_15DefaultEpilogueISJ_SK_SK_NS1E_6thread17LinearCombinationISJ_Li1EffLNS1J_9ScaleType4KindE0ELNS_15FloatRoundStyleE2ESJ_EENS1_15EpilogueDefaultEEEEEvvEEEEvNT_6ParamsE,@function
        .size           _ZN7cutlass13device_kernelINS_4gemm6kernel13GemmUniversalIN4cute5tupleIJiiiiEEENS1_10collective13CollectiveMmaINS1_37MainloopSm90TmaGmmaWarpSpecializedFP8ILi4ENS5_IJNS4_1CILi1EEESB_SB_EEENS1_35KernelTmaWarpSpecializedCooperativeEEENS5_IJNSA_ILi384EEENSA_ILi8EEENSA_ILi128EEEEEENS_12float_e4m3_tENS5_IJlSB_lEEESJ_SK_NS4_8TiledMMAINS4_8MMA_AtomIJNS4_4SM904GMMA29MMA_64x8x32_F32E4M3E4M3_SS_TNILNSO_7ScaleInE1ELSQ_1EEEEEENS4_6LayoutINS5_IJNSA_ILi2EEESB_SB_EEENS5_IJSB_NSA_ILi0EEESW_EEEEENS5_IJNS4_10UnderscoreESZ_SZ_EEEEENS4_13SM90_TMA_LOADENS4_14ComposedLayoutINS4_7SwizzleILi3ELi4ELi3EEENS4_18smem_ptr_flag_bitsILi8EEENST_INS5_IJSG_SH_EEENS5_IJSH_SB_EEEEEEEvNS4_8identityES12_S1B_vS1C_EENS_8epilogue10collective6detail29Sm90TmaWarpSpecializedAdapterINS1F_15DefaultEpilogueISJ_SK_SK_NS1E_6thread17LinearCombinationISJ_Li1EffLNS1J_9ScaleType4KindE0ELNS_15FloatRoundStyleE2ESJ_EENS1_15EpilogueDefaultEEEEEvvEEEEvNT_6ParamsE,(.L_x_79 - _ZN7cutlass13device_kernelINS_4gemm6kernel13GemmUniversalIN4cute5tupleIJiiiiEEENS1_10collective13CollectiveMmaINS1_37MainloopSm90TmaGmmaWarpSpecializedFP8ILi4ENS5_IJNS4_1CILi1EEESB_SB_EEENS1_35KernelTmaWarpSpecializedCooperativeEEENS5_IJNSA_ILi384EEENSA_ILi8EEENSA_ILi128EEEEEENS_12float_e4m3_tENS5_IJlSB_lEEESJ_SK_NS4_8TiledMMAINS4_8MMA_AtomIJNS4_4SM904GMMA29MMA_64x8x32_F32E4M3E4M3_SS_TNILNSO_7ScaleInE1ELSQ_1EEEEEENS4_6LayoutINS5_IJNSA_ILi2EEESB_SB_EEENS5_IJSB_NSA_ILi0EEESW_EEEEENS5_IJNS4_10UnderscoreESZ_SZ_EEEEENS4_13SM90_TMA_LOADENS4_14ComposedLayoutINS4_7SwizzleILi3ELi4ELi3EEENS4_18smem_ptr_flag_bitsILi8EEENST_INS5_IJSG_SH_EEENS5_IJSH_SB_EEEEEEEvNS4_8identityES12_S1B_vS1C_EENS_8epilogue10collective6detail29Sm90TmaWarpSpecializedAdapterINS1F_15DefaultEpilogueISJ_SK_SK_NS1E_6thread17LinearCombinationISJ_Li1EffLNS1J_9ScaleType4KindE0ELNS_15FloatRoundStyleE2ESJ_EENS1_15EpilogueDefaultEEEEEvvEEEEvNT_6ParamsE)
        .other          _ZN7cutlass13device_kernelINS_4gemm6kernel13GemmUniversalIN4cute5tupleIJiiiiEEENS1_10collective13CollectiveMmaINS1_37MainloopSm90TmaGmmaWarpSpecializedFP8ILi4ENS5_IJNS4_1CILi1EEESB_SB_EEENS1_35KernelTmaWarpSpecializedCooperativeEEENS5_IJNSA_ILi384EEENSA_ILi8EEENSA_ILi128EEEEEENS_12float_e4m3_tENS5_IJlSB_lEEESJ_SK_NS4_8TiledMMAINS4_8MMA_AtomIJNS4_4SM904GMMA29MMA_64x8x32_F32E4M3E4M3_SS_TNILNSO_7ScaleInE1ELSQ_1EEEEEENS4_6LayoutINS5_IJNSA_ILi2EEESB_SB_EEENS5_IJSB_NSA_ILi0EEESW_EEEEENS5_IJNS4_10UnderscoreESZ_SZ_EEEEENS4_13SM90_TMA_LOADENS4_14ComposedLayoutINS4_7SwizzleILi3ELi4ELi3EEENS4_18smem_ptr_flag_bitsILi8EEENST_INS5_IJSG_SH_EEENS5_IJSH_SB_EEEEEEEvNS4_8identityES12_S1B_vS1C_EENS_8epilogue10collective6detail29Sm90TmaWarpSpecializedAdapterINS1F_15DefaultEpilogueISJ_SK_SK_NS1E_6thread17LinearCombinationISJ_Li1EffLNS1J_9ScaleType4KindE0ELNS_15FloatRoundStyleE2ESJ_EENS1_15EpilogueDefaultEEEEEvvEEEEvNT_6ParamsE,@"STO_CUDA_ENTRY STV_DEFAULT"
_ZN7cutlass13device_kernelINS_4gemm6kernel13GemmUniversalIN4cute5tupleIJiiiiEEENS1_10collective13CollectiveMmaINS1_37MainloopSm90TmaGmmaWarpSpecializedFP8ILi4ENS5_IJNS4_1CILi1EEESB_SB_EEENS1_35KernelTmaWarpSpecializedCooperativeEEENS5_IJNSA_ILi384EEENSA_ILi8EEENSA_ILi128EEEEEENS_12float_e4m3_tENS5_IJlSB_lEEESJ_SK_NS4_8TiledMMAINS4_8MMA_AtomIJNS4_4SM904GMMA29MMA_64x8x32_F32E4M3E4M3_SS_TNILNSO_7ScaleInE1ELSQ_1EEEEEENS4_6LayoutINS5_IJNSA_ILi2EEESB_SB_EEENS5_IJSB_NSA_ILi0EEESW_EEEEENS5_IJNS4_10UnderscoreESZ_SZ_EEEEENS4_13SM90_TMA_LOADENS4_14ComposedLayoutINS4_7SwizzleILi3ELi4ELi3EEENS4_18smem_ptr_flag_bitsILi8EEENST_INS5_IJSG_SH_EEENS5_IJSH_SB_EEEEEEEvNS4_8identityES12_S1B_vS1C_EENS_8epilogue10collective6detail29Sm90TmaWarpSpecializedAdapterINS1F_15DefaultEpilogueISJ_SK_SK_NS1E_6thread17LinearCombinationISJ_Li1EffLNS1J_9ScaleType4KindE0ELNS_15FloatRoundStyleE2ESJ_EENS1_15EpilogueDefaultEEEEEvvEEEEvNT_6ParamsE:
[----:B------:R-:W-:Y:S01]  /*0000*/  LDC R1, c[0x0][0x28] ;  /* 0x00000a00ff017b82 */ /* 0x000fe20000000800 */
[----:B------:R-:W0:Y:S01]  /*0010*/  S2R R30, SR_TID.X ;  /* 0x00000000001e7919 */ /* 0x000e220000002100 */
[----:B------:R-:W-:Y:S01]  /*0020*/  ELECT P0, URZ, PT ;  /* 0x00000000003f782f */ /* 0x000fe20003800000 */
[----:B------:R-:W-:Y:S01]  /*0030*/  BSSY B0, `(.L_x_0) ;  /* 0x000000f000007945 */ /* 0x000fe20003800000 */
[--C-:B0-----:R-:W-:Y:S02]  /*0040*/  SHF.R.U32.HI R0, RZ, 0x5, R30.reuse ;  /* 0x00000005ff007819 */ /* 0x101fe4000001161e */
[----:B------:R-:W-:-:S03]  /*0050*/  SHF.R.U32.HI R16, RZ, 0x7, R30 ;  /* 0x00000007ff107819 */ /* 0x000fc6000001161e */
[----:B------:R-:W0:Y:S04]  /*0060*/  SHFL.IDX PT, R3, R0, RZ, 0x1f ;  /* 0x00001fff00037589 */ /* 0x000e2800000e0000 */
[----:B------:R1:W2:Y:S01]  /*0070*/  SHFL.IDX PT, R2, R16, RZ, 0x1f ;  /* 0x00001fff10027589 */ /* 0x0002a200000e0000 */
[----:B0-----:R-:W-:-:S13]  /*0080*/  ISETP.NE.OR P0, PT, R3, RZ, !P0 ;  /* 0x000000ff0300720c */ /* 0x001fda0004705670 */
[----:B-12---:R-:W-:Y:S05]  /*0090*/  @P0 BRA `(.L_x_1) ;  /* 0x0000000000200947 */ /* 0x006fea0003800000 */
[----:B------:R-:W-:Y:S02]  /*00a0*/  ULDC.64 UR4, c[0x0][0x198] ;  /* 0x0000660000047ab9 */ /* 0x000fe40000000a00 */
[----:B------:R-:W-:Y:S02]  /*00b0*/  UIADD3 UR6, UP0, UR4, 0xf0, URZ ;  /* 0x000000f004067890 */ /* 0x000fe4000ff1e03f */
[----:B------:R-:W-:Y:S02]  /*00c0*/  UIADD3 UR4, UP1, UR4, 0x1f0, URZ ;  /* 0x000001f004047890 */ /* 0x000fe4000ff3e03f */
[----:B------:R-:W-:Y:S02]  /*00d0*/  UIADD3.X UR7, URZ, UR5, URZ, UP0, !UPT ;  /* 0x000000053f077290 */ /* 0x000fe400087fe43f */
[----:B------:R-:W-:-:S07]  /*00e0*/  UIADD3.X UR5, URZ, UR5, URZ, UP1, !UPT ;  /* 0x000000053f057290 */ /* 0x000fce0008ffe43f */
[----:B------:R0:W-:Y:S02]  /*00f0*/  UTMACCTL.PF [UR6] ;  /* 0x00000000060079b9 */ /* 0x0001e40008040000 */
[----:B------:R0:W-:Y:S02]  /*0100*/  UTMACCTL.PF [UR4] ;  /* 0x00000000040079b9 */ /* 0x0001e40008040000 */
[----:B0-----:R-:W-:Y:S01]  /*0110*/  NOP ;  /* 0x0000000000007918 */ /* 0x001fe20000000000 */
.L_x_1:
[----:B------:R-:W-:Y:S05]  /*0120*/  BSYNC B0 ;  /* 0x0000000000007941 */ /* 0x000fea0003800000 */
.L_x_0:
[----:B------:R-:W0:Y:S02]  /*0130*/  SHFL.IDX PT, R4, R0, RZ, 0x1f ;  /* 0x00001fff00047589 */ /* 0x000e2400000e0000 */
[----:B0-----:R-:W-:-:S13]  /*0140*/  ISETP.NE.AND P0, PT, R4, RZ, PT ;  /* 0x000000ff0400720c */ /* 0x001fda0003f05270 */
[----:B------:R-:W-:Y:S05]  /*0150*/  @P0 BRA `(.L_x_2) ;  /* 0x0000000000580947 */ /* 0x000fea0003800000 */
[----:B------:R-:W0:Y:S01]  /*0160*/  S2UR UR8, SR_CgaCtaId ;  /* 0x00000000000879c3 */ /* 0x000e220000008800 */
[----:B------:R-:W-:Y:S01]  /*0170*/  UMOV UR4, 0x400 ;  /* 0x0000040000047882 */ /* 0x000fe20000000000 */
[----:B------:R-:W-:Y:S01]  /*0180*/  UMOV UR5, 0x1 ;  /* 0x0000000100057882 */ /* 0x000fe20000000000 */
[----:B------:R-:W-:Y:S01]  /*0190*/  UMOV UR6, 0x100 ;  /* 0x0000010000067882 */ /* 0x000fe20000000000 */
[----:B------:R-:W-:Y:S01]  /*01a0*/  ELECT P0, URZ, PT ;  /* 0x00000000003f782f */ /* 0x000fe20003800000 */
[----:B------:R-:W-:-:S04]  /*01b0*/  UIADD3 UR6, -UR6, 0x100000, URZ ;  /* 0x0010000006067890 */ /* 0x000fc8000fffe13f */
[----:B------:R-:W-:Y:S02]  /*01c0*/  USHF.L.U32 UR7, UR6, 0xb, URZ ;  /* 0x0000000b06077899 */ /* 0x000fe4000800063f */
[----:B------:R-:W-:Y:S02]  /*01d0*/  USHF.L.U32 UR6, UR6, 0x1, URZ ;  /* 0x0000000106067899 */ /* 0x000fe4000800063f */
[----:B0-----:R-:W-:Y:S02]  /*01e0*/  ULEA UR8, UR8, UR4, 0x18 ;  /* 0x0000000408087291 */ /* 0x001fe4000f8ec03f */
[----:B------:R-:W-:-:S04]  /*01f0*/  UIADD3 UR4, -UR5, 0x100000, URZ ;  /* 0x0010000005047890 */ /* 0x000fc8000fffe13f */
[----:B------:R-:W-:Y:S02]  /*0200*/  USHF.L.U32 UR5, UR4, 0xb, URZ ;  /* 0x0000000b04057899 */ /* 0x000fe4000800063f */
[----:B------:R-:W-:Y:S01]  /*0210*/  USHF.L.U32 UR4, UR4, 0x1, URZ ;  /* 0x0000000104047899 */ /* 0x000fe2000800063f */
[----:B------:R-:W0:Y:S11]  /*0220*/  FENCE.VIEW.ASYNC.S ;  /* 0x00000000000073c6 */ /* 0x000e360000000000 */
[----:B0-----:R0:W1:Y:S01]  /*0230*/  SYNCS.EXCH.64 URZ, [UR8], UR4 ;  /* 0x00000004083f75b2 */ /* 0x0010620008000100 */
[----:B------:R0:W2:Y:S01]  /*0240*/  SYNCS.EXCH.64 URZ, [UR8+0x20], UR6 ;  /* 0x00002006083f75b2 */ /* 0x0000a20008000100 */
[----:B------:R0:W3:Y:S01]  /*0250*/  SYNCS.EXCH.64 URZ, [UR8+0x8], UR4 ;  /* 0x00000804083f75b2 */ /* 0x0000e20008000100 */
[----:B------:R0:W4:Y:S01]  /*0260*/  SYNCS.EXCH.64 URZ, [UR8+0x28], UR6 ;  /* 0x00002806083f75b2 */ /* 0x0001220008000100 */
[----:B------:R0:W0:Y:S01]  /*0270*/  SYNCS.EXCH.64 URZ, [UR8+0x10], UR4 ;  /* 0x00001004083f75b2 */ /* 0x0000220008000100 */
[----:B------:R0:W0:Y:S01]  /*0280*/  SYNCS.EXCH.64 URZ, [UR8+0x30], UR6 ;  /* 0x00003006083f75b2 */ /* 0x0000220008000100 */
[----:B------:R0:W0:Y:S01]  /*0290*/  SYNCS.EXCH.64 URZ, [UR8+0x18], UR4 ;  /* 0x00001804083f75b2 */ /* 0x0000220008000100 */
[----:B------:R0:W0:Y:S01]  /*02a0*/  SYNCS.EXCH.64 URZ, [UR8+0x38], UR6 ;  /* 0x00003806083f75b2 */ /* 0x0000220008000100 */
[----:B------:R-:W-:Y:S01]  /*02b0*/  NOP ;  /* 0x0000000000007918 */ /* 0x000fe20000000000 */
.L_x_2:
[----:B------:R-:W5:Y:S01]  /*02c0*/  SHFL.IDX PT, R0, R0, RZ, 0x1f ;  /* 0x00001fff00007589 */ /* 0x000f6200000e0000 */
[----:B------:R-:W-:Y:S01]  /*02d0*/  ELECT P0, URZ, PT ;  /* 0x00000000003f782f */ /* 0x000fe20003800000 */
[----:B------:R-:W1:Y:S01]  /*02e0*/  LDC R4, c[0x0][0x65c] ;  /* 0x00019700ff047b82 */ /* 0x000e620000000800 */
[----:B0-----:R-:W-:Y:S01]  /*02f0*/  UMOV UR4, 0x20 ;  /* 0x0000002000047882 */ /* 0x001fe20000000000 */
[----:B------:R-:W0:Y:S01]  /*0300*/  S2R R6, SR_CTAID.Y ;  /* 0x0000000000067919 */ /* 0x000e220000002600 */
[----:B------:R-:W-:Y:S01]  /*0310*/  NOP ;  /* 0x0000000000007918 */ /* 0x000fe20000000000 */
[C---:B------:R-:W-:Y:S01]  /*0320*/  ISETP.NE.AND P2, PT, R2.reuse, RZ, PT ;  /* 0x000000ff0200720c */ /* 0x040fe20003f45270 */
[----:B------:R-:W-:Y:S01]  /*0330*/  NOP ;  /* 0x0000000000007918 */ /* 0x000fe20000000000 */
[----:B------:R-:W-:Y:S01]  /*0340*/  VIADD R7, R2, 0xffffffff ;  /* 0xffffffff02077836 */ /* 0x000fe20000000000 */
[----:B-----5:R-:W-:Y:S02]  /*0350*/  ISETP.NE.OR P0, PT, R0, RZ, !P0 ;  /* 0x000000ff0000720c */ /* 0x020fe40004705670 */
[----:B-1----:R-:W-:-:S02]  /*0360*/  ISETP.NE.AND P3, PT, R4, 0x1, PT ;  /* 0x000000010400780c */ /* 0x002fc40003f65270 */
[----:B------:R-:W1:Y:S01]  /*0370*/  S2R R4, SR_CTAID.X ;  /* 0x0000000000047919 */ /* 0x000e620000002500 */
[----:B------:R-:W-:-:S04]  /*0380*/  SHF.R.S32.HI R0, RZ, 0x1f, R3 ;  /* 0x0000001fff007819 */ /* 0x000fc80000011403 */
[----:B------:R-:W-:-:S04]  /*0390*/  LEA.HI R0, R0, R3, RZ, 0x2 ;  /* 0x0000000300007211 */ /* 0x000fc800078f10ff */
[----:B------:R-:W-:Y:S01]  /*03a0*/  VOTEU.ALL UP0, P0 ;  /* 0x00000000003f7886 */ /* 0x000fe20000000000 */
[----:B------:R-:W-:Y:S01]  /*03b0*/  LOP3.LUT R0, R0, 0xfffffffc, RZ, 0xc0, !PT ;  /* 0xfffffffc00007812 */ /* 0x000fe200078ec0ff */
[----:B------:R-:W1:Y:S01]  /*03c0*/  @P3 LDC R5, c[0x0][0x10] ;  /* 0x00000400ff053b82 */ /* 0x000e620000000800 */
[----:B------:R-:W-:Y:S01]  /*03d0*/  VOTEU.ALL UP1, P0 ;  /* 0x00000000003f7886 */ /* 0x000fe20000020000 */
[----:B0-----:R-:W-:Y:S01]  /*03e0*/  @P3 IMAD.MOV.U32 R8, RZ, RZ, R6 ;  /* 0x000000ffff083224 */ /* 0x001fe200078e0006 */
[----:B------:R-:W-:Y:S01]  /*03f0*/  @!UP0 UMOV UR6, 0x400 ;  /* 0x0000040000068882 */ /* 0x000fe20000000000 */
[----:B------:R-:W-:-:S04]  /*0400*/  @!UP0 UIADD3 UR4, -UR4, 0x100000, URZ ;  /* 0x0010000004048890 */ /* 0x000fc8000fffe13f */
[----:B------:R-:W-:Y:S02]  /*0410*/  @!UP0 USHF.L.U32 UR5, UR4, 0xb, URZ ;  /* 0x0000000b04058899 */ /* 0x000fe4000800063f */
[----:B------:R-:W-:Y:S01]  /*0420*/  @!UP0 USHF.L.U32 UR4, UR4, 0x1, URZ ;  /* 0x0000000104048899 */ /* 0x000fe2000800063f */
[----:B------:R-:W-:Y:S02]  /*0430*/  IMAD.IADD R3, R3, 0x1, -R0 ;  /* 0x0000000103037824 */ /* 0x000fe400078e0a00 */
[----:B------:R-:W-:Y:S01]  /*0440*/  @P3 IMAD.MOV.U32 R9, RZ, RZ, RZ ;  /* 0x000000ffff093224 */ /* 0x000fe200078e00ff */
[----:B------:R-:W0:Y:S01]  /*0450*/  @!UP0 S2UR UR7, SR_CgaCtaId ;  /* 0x00000000000789c3 */ /* 0x000e220000008800 */
[----:B------:R-:W-:Y:S01]  /*0460*/  @P3 IMAD.MOV.U32 R13, RZ, RZ, RZ ;  /* 0x000000ffff0d3224 */ /* 0x000fe200078e00ff */
[----:B------:R-:W-:-:S06]  /*0470*/  ISETP.NE.AND P1, PT, R3, 0x3, PT ;  /* 0x000000030300780c */ /* 0x000fcc0003f25270 */
[----:B------:R-:W5:Y:S01]  /*0480*/  @!P3 LDC R11, c[0x0][0xc] ;  /* 0x00000300ff0bbb82 */ /* 0x000f620000000800 */
[----:B-1----:R-:W-:-:S04]  /*0490*/  @P3 IMAD.WIDE.U32 R8, R4, R5, R8 ;  /* 0x0000000504083225 */ /* 0x002fc800078e0008 */
[----:B------:R-:W-:Y:S02]  /*04a0*/  IMAD.MOV.U32 R5, RZ, RZ, RZ ;  /* 0x000000ffff057224 */ /* 0x000fe400078e00ff */
[----:B------:R-:W-:Y:S01]  /*04b0*/  @P3 IMAD.IADD R9, R9, 0x1, R13 ;  /* 0x0000000109093824 */ /* 0x000fe200078e020d */
[----:B0-----:R-:W-:Y:S01]  /*04c0*/  @!UP0 ULEA UR8, UR7, UR6, 0x18 ;  /* 0x0000000607088291 */ /* 0x001fe2000f8ec03f */
[----:B------:R-:W-:Y:S02]  /*04d0*/  VOTEU.ALL UP0, P0 ;  /* 0x00000000003f7886 */ /* 0x000fe40000000000 */
[----:B------:R-:W-:Y:S01]  /*04e0*/  ULDC UR6, c[0x0][0xc] ;  /* 0x0000030000067ab9 */ /* 0x000fe20000000800 */
[----:B------:R-:W-:Y:S01]  /*04f0*/  ULDC UR7, c[0x0][0x10] ;  /* 0x0000040000077ab9 */ /* 0x000fe20000000800 */
[----:B------:R-:W-:Y:S02]  /*0500*/  ISETP.EQ.OR P0, PT, R3, RZ, !P1 ;  /* 0x000000ff0300720c */ /* 0x000fe40004f02670 */
[----:B------:R-:W-:Y:S01]  /*0510*/  ISETP.GE.U32.AND P1, PT, R7, 0x2, PT ;  /* 0x000000020700780c */ /* 0x000fe20003f26070 */
[----:B-----5:R-:W-:Y:S01]  /*0520*/  @!P3 IMAD.WIDE.U32 R10, R11, R6, R4 ;  /* 0x000000060b0ab225 */ /* 0x020fe200078e0004 */
[----:B------:R-:W-:-:S02]  /*0530*/  ISETP.EQ.AND P0, PT, R2, RZ, P0 ;  /* 0x000000ff0200720c */ /* 0x000fc40000702270 */
[----:B------:R-:W-:Y:S01]  /*0540*/  LOP3.LUT R2, R30, 0x7f, RZ, 0xc0, !PT ;  /* 0x0000007f1e027812 */ /* 0x000fe200078ec0ff */
[----:B------:R-:W0:Y:S02]  /*0550*/  FENCE.VIEW.ASYNC.S ;  /* 0x00000000000073c6 */ /* 0x000e240000000000 */
[----:B0-----:R-:W2:Y:S01]  /*0560*/  @!UP0 SYNCS.EXCH.64 URZ, [UR8+0x50], UR4 ;  /* 0x00005004083f85b2 */ /* 0x001ea20008000100 */
[----:B------:R-:W-:Y:S01]  /*0570*/  SEL R0, RZ, 0x1, !P0 ;  /* 0x00000001ff007807 */ /* 0x000fe20004000000 */
[----:B------:R-:W-:Y:S02]  /*0580*/  @!P3 IMAD.MOV.U32 R8, RZ, RZ, R10 ;  /* 0x000000ffff08b224 */ /* 0x000fe400078e000a */
[----:B------:R-:W-:Y:S01]  /*0590*/  @!P3 IMAD.MOV.U32 R9, RZ, RZ, R11 ;  /* 0x000000ffff09b224 */ /* 0x000fe200078e000b */
[----:B------:R-:W-:Y:S01]  /*05a0*/  SEL R0, R0, 0x2, P1 ;  /* 0x0000000200007807 */ /* 0x000fe20000800000 */
[----:B------:R0:W2:Y:S01]  /*05b0*/  @!UP1 SYNCS.EXCH.64 URZ, [UR8+0x58], UR4 ;  /* 0x00005804083f95b2 */ /* 0x0000a20008000100 */
[----:B------:R-:W-:Y:S01]  /*05c0*/  NOP ;  /* 0x0000000000007918 */ /* 0x000fe20000000000 */
[----:B0-----:R-:W-:-:S03]  /*05d0*/  UIMAD.WIDE.U32 UR4, UR6, UR7, URZ ;  /* 0x00000007060472a5 */ /* 0x001fc6000f8e003f */
[----:B------:R-:W-:Y:S02]  /*05e0*/  ULDC UR6, c[0x0][0x14] ;  /* 0x0000050000067ab9 */ /* 0x000fe40000000800 */
[----:B------:R-:W-:Y:S02]  /*05f0*/  UIMAD.WIDE.U32 UR14, UR4, UR6, URZ ;  /* 0x00000006040e72a5 */ /* 0x000fe4000f8e003f */
[----:B------:R-:W-:-:S04]  /*0600*/  UIMAD UR13, UR5, UR6, URZ ;  /* 0x00000006050d72a4 */ /* 0x000fc8000f8e023f */
[----:B------:R-:W-:Y:S01]  /*0610*/  UIADD3 UR13, UR15, UR13, URZ ;  /* 0x0000000d0f0d7290 */ /* 0x000fe2000fffe03f */
[----:B--234-:R-:W-:Y:S06]  /*0620*/  BAR.SYNC.DEFER_BLOCKING 0x0 ;  /* 0x0000000000007b1d */ /* 0x01cfec0000010000 */
[----:B------:R-:W-:Y:S05]  /*0630*/  @!P2 BRA `(.L_x_3) ;  /* 0x0000003c0008a947 */ /* 0x000fea0003800000 */
[----:B------:R-:W-:-:S13]  /*0640*/  ISETP.GT.U32.AND P0, PT, R7, 0x1, PT ;  /* 0x000000010700780c */ /* 0x000fda0003f04070 */
[----:B------:R-:W-:Y:S05]  /*0650*/  @P0 EXIT ;  /* 0x000000000000094d */ /* 0x000fea0003800000 */
[----:B------:R-:W-:Y:S01]  /*0660*/  ULDC.64 UR4, c[0x0][0x650] ;  /* 0x0001940000047ab9 */ /* 0x000fe20000000a00 */
[----:B------:R-:W-:Y:S01]  /*0670*/  PRMT R3, RZ, 0x7610, R3 ;  /* 0x00007610ff037816 */ /* 0x000fe20000000003 */
[----:B------:R-:W-:Y:S01]  /*0680*/  IMAD.MOV.U32 R19, RZ, RZ, -0x1 ;  /* 0xffffffffff137424 */ /* 0x000fe200078e00ff */
[----:B------:R-:W-:Y:S01]  /*0690*/  ISETP.GE.U32.AND P0, PT, R8, UR4, PT ;  /* 0x0000000408007c0c */ /* 0x000fe2000bf06070 */
[----:B------:R-:W-:Y:S02]  /*06a0*/  IMAD.MOV.U32 R10, RZ, RZ, -0x1 ;  /* 0xffffffffff0a7424 */ /* 0x000fe400078e00ff */
[----:B------:R-:W-:Y:S01]  /*06b0*/  IMAD.MOV.U32 R33, RZ, RZ, -0x1 ;  /* 0xffffffffff217424 */ /* 0x000fe200078e00ff */
[----:B------:R-:W-:-:S13]  /*06c0*/  ISETP.GE.U32.AND.EX P0, PT, R9, UR5, PT, P0 ;  /* 0x0000000509007c0c */ /* 0x000fda000bf06100 */
[----:B------:R-:W-:Y:S05]  /*06d0*/  @P0 BRA `(.L_x_4) ;  /* 0x0000000400580947 */ /* 0x000fea0003800000 */
[----:B------:R-:W0:Y:S01]  /*06e0*/  LDC.64 R18, c[0x0][0x628] ;  /* 0x00018a00ff127b82 */ /* 0x000e220000000a00 */
[----:B------:R-:W-:Y:S02]  /*06f0*/  IMAD.MOV.U32 R10, RZ, RZ, R8 ;  /* 0x000000ffff0a7224 */ /* 0x000fe400078e0008 */
[----:B------:R-:W-:-:S05]  /*0700*/  IMAD.MOV.U32 R11, RZ, RZ, R9 ;  /* 0x000000ffff0b7224 */ /* 0x000fca00078e0009 */
[----:B------:R-:W1:Y:S08]  /*0710*/  LDC R20, c[0x0][0x630] ;  /* 0x00018c00ff147b82 */ /* 0x000e700000000800 */
[----:B------:R-:W2:Y:S01]  /*0720*/  LDC.64 R22, c[0x0][0x620] ;  /* 0x00018800ff167b82 */ /* 0x000ea20000000a00 */
[----:B0-----:R-:W-:-:S04]  /*0730*/  ISETP.NE.U32.AND P0, PT, R18, RZ, PT ;  /* 0x000000ff1200720c */ /* 0x001fc80003f05070 */
[----:B------:R-:W-:-:S13]  /*0740*/  ISETP.NE.AND.EX P0, PT, R19, RZ, PT, P0 ;  /* 0x000000ff1300720c */ /* 0x000fda0003f05300 */
[----:B-12---:R-:W-:Y:S05]  /*0750*/  @!P0 BRA `(.L_x_5) ;  /* 0x0000000000288947 */ /* 0x006fea0003800000 */
[----:B------:R-:W0:Y:S02]  /*0760*/  LDC R3, c[0x0][0x634] ;  /* 0x00018d00ff037b82 */ /* 0x000e240000000800 */
[----:B0-----:R-:W-:-:S05]  /*0770*/  IADD3 R3, P0, R8, R3, RZ ;  /* 0x0000000308037210 */ /* 0x001fca0007f1e0ff */
[----:B------:R-:W-:-:S04]  /*0780*/  IMAD.X R7, RZ, RZ, R9, P0 ;  /* 0x000000ffff077224 */ /* 0x000fc800000e0609 */
[----:B------:R-:W-:-:S04]  /*0790*/  IMAD.WIDE.U32 R10, R7, R18, RZ ;  /* 0x00000012070a7225 */ /* 0x000fc800078e00ff */
[----:B------:R-:W-:-:S04]  /*07a0*/  IMAD.WIDE.U32 R12, P0, R3, R19, R10 ;  /* 0x00000013030c7225 */ /* 0x000fc8000780000a */
[----:B------:R-:W-:-:S04]  /*07b0*/  IMAD.WIDE.U32 R10, R3, R18, RZ ;  /* 0x00000012030a7225 */ /* 0x000fc800078e00ff */
[----:B------:R-:W-:Y:S01]  /*07c0*/  IMAD.X R15, RZ, RZ, RZ, P0 ;  /* 0x000000ffff0f7224 */ /* 0x000fe200000e06ff */
[----:B------:R-:W-:Y:S01]  /*07d0*/  IADD3 RZ, P0, R11, R12, RZ ;  /* 0x0000000c0bff7210 */ /* 0x000fe20007f1e0ff */
[----:B------:R-:W-:-:S04]  /*07e0*/  IMAD.MOV.U32 R14, RZ, RZ, R13 ;  /* 0x000000ffff0e7224 */ /* 0x000fc800078e000d */
[----:B------:R-:W-:-:S08]  /*07f0*/  IMAD.WIDE.U32.X R10, R7, R19, R14, P0 ;  /* 0x00000013070a7225 */ /* 0x000fd000000e040e */
.L_x_5:
[-CC-:B------:R-:W-:Y:S01]  /*0800*/  SHF.R.U64 R33, R10, R20.reuse, R11.reuse ;  /* 0x000000140a217219 */ /* 0x180fe2000000120b */
[----:B------:R-:W0:Y:S01]  /*0810*/  LDC.64 R24, c[0x0][0x640] ;  /* 0x00019000ff187b82 */ /* 0x000e220000000a00 */
[----:B------:R-:W-:Y:S01]  /*0820*/  SHF.R.U32.HI R5, RZ, R20, R11 ;  /* 0x00000014ff057219 */ /* 0x000fe2000001160b */
[----:B------:R-:W-:Y:S01]  /*0830*/  ULDC UR4, c[0x0][0x150] ;  /* 0x0000540000047ab9 */ /* 0x000fe20000000800 */
[----:B------:R-:W-:Y:S02]  /*0840*/  IADD3 R7, P0, RZ, -R33, RZ ;  /* 0x80000021ff077210 */ /* 0x000fe40007f1e0ff */
[----:B------:R-:W-:-:S03]  /*0850*/  I2FP.F32.U32 R3, R4 ;  /* 0x0000000400037245 */ /* 0x000fc60000201000 */
[----:B------:R-:W1:Y:S01]  /*0860*/  LDC R14, c[0x0][0x618] ;  /* 0x00018600ff0e7b82 */ /* 0x000e620000000800 */
[----:B------:R-:W-:Y:S02]  /*0870*/  IMAD.X R13, RZ, RZ, ~R5, P0 ;  /* 0x000000ffff0d7224 */ /* 0x000fe400000e0e05 */
[----:B------:R-:W-:Y:S01]  /*0880*/  FMUL R3, R3, UR4 ;  /* 0x0000000403037c20 */ /* 0x000fe20008400000 */
[----:B------:R-:W-:Y:S01]  /*0890*/  IMAD.WIDE.U32 R10, R7, R22, R8 ;  /* 0x00000016070a7225 */ /* 0x000fe200078e0008 */
[----:B------:R-:W-:-:S03]  /*08a0*/  ULDC UR4, c[0x0][0x154] ;  /* 0x0000550000047ab9 */ /* 0x000fc60000000800 */
[----:B------:R-:W-:Y:S01]  /*08b0*/  IMAD R12, R13, R22, RZ ;  /* 0x000000160d0c7224 */ /* 0x000fe200078e02ff */
[----:B------:R-:W2:Y:S01]  /*08c0*/  LDC R5, c[0x0][0x144] ;  /* 0x00005100ff057b82 */ /* 0x000ea20000000800 */
[----:B------:R-:W3:Y:S01]  /*08d0*/  F2I.U32.TRUNC.NTZ R3, R3 ;  /* 0x0000000300037305 */ /* 0x000ee2000020f000 */
[----:B------:R-:W-:Y:S02]  /*08e0*/  IMAD.MOV.U32 R13, RZ, RZ, -0x1 ;  /* 0xffffffffff0d7424 */ /* 0x000fe400078e00ff */
[----:B------:R-:W-:-:S04]  /*08f0*/  IMAD R7, R7, R23, R12 ;  /* 0x0000001707077224 */ /* 0x000fc800078e020c */
[----:B------:R-:W4:Y:S01]  /*0900*/  LDC R20, c[0x0][0x608] ;  /* 0x00018200ff147b82 */ /* 0x000f220000000800 */
[----:B------:R-:W-:Y:S01]  /*0910*/  IMAD.IADD R11, R11, 0x1, R7 ;  /* 0x000000010b0b7824 */ /* 0x000fe200078e0207 */
[----:B0-----:R-:W-:Y:S02]  /*0920*/  ISETP.NE.U32.AND P0, PT, R24, RZ, PT ;  /* 0x000000ff1800720c */ /* 0x001fe40003f05070 */
[----:B------:R-:W-:Y:S02]  /*0930*/  I2FP.F32.U32 R7, R6 ;  /* 0x0000000600077245 */ /* 0x000fe40000201000 */
[----:B------:R-:W-:Y:S02]  /*0940*/  ISETP.NE.AND.EX P0, PT, R25, RZ, PT, P0 ;  /* 0x000000ff1900720c */ /* 0x000fe40003f05300 */
[----:B------:R-:W0:Y:S01]  /*0950*/  LDC R12, c[0x0][0x658] ;  /* 0x00019600ff0c7b82 */ /* 0x000e220000000800 */
[-C--:B-1----:R-:W-:Y:S01]  /*0960*/  SHF.R.U64 R18, R10, R14.reuse, R11 ;  /* 0x0000000e0a127219 */ /* 0x082fe2000000120b */
[----:B---3--:R-:W-:Y:S01]  /*0970*/  IMAD.MOV R10, RZ, RZ, -R3 ;  /* 0x000000ffff0a7224 */ /* 0x008fe200078e0a03 */
[----:B------:R-:W-:-:S05]  /*0980*/  SHF.R.U32.HI R11, RZ, R14, R11 ;  /* 0x0000000eff0b7219 */ /* 0x000fca000001160b */
[----:B------:R-:W1:Y:S01]  /*0990*/  LDC R17, c[0x0][0x148] ;  /* 0x00005200ff117b82 */ /* 0x000e620000000800 */
[----:B--2---:R-:W-:Y:S02]  /*09a0*/  IMAD R3, R5, R10, R4 ;  /* 0x0000000a05037224 */ /* 0x004fe400078e0204 */
[----:B------:R-:W-:-:S04]  /*09b0*/  FMUL R5, R7, UR4 ;  /* 0x0000000407057c20 */ /* 0x000fc80008400000 */
[----:B------:R2:W3:Y:S01]  /*09c0*/  F2I.U32.TRUNC.NTZ R15, R5 ;  /* 0x00000005000f7305 */ /* 0x0004e2000020f000 */
[----:B------:R-:W1:Y:S01]  /*09d0*/  LDC R21, c[0x0][0x600] ;  /* 0x00018000ff157b82 */ /* 0x000e620000000800 */
[-CC-:B----4-:R-:W-:Y:S02]  /*09e0*/  SHF.R.U64 R27, R18, R20.reuse, R11.reuse ;  /* 0x00000014121b7219 */ /* 0x190fe4000000120b */
[----:B------:R-:W-:Y:S01]  /*09f0*/  SHF.R.U32.HI R7, RZ, R20, R11 ;  /* 0x00000014ff077219 */ /* 0x000fe2000001160b */
[----:B------:R-:W-:-:S04]  /*0a00*/  IMAD.MOV.U32 R11, RZ, RZ, 0x1 ;  /* 0x00000001ff0b7424 */ /* 0x000fc800078e00ff */
[----:B------:R-:W4:Y:S01]  /*0a10*/  LDC R22, c[0x0][0x648] ;  /* 0x00019200ff167b82 */ /* 0x000f220000000800 */
[-C--:B0-----:R-:W-:Y:S02]  /*0a20*/  SHF.L.U32 R4, R13, R12.reuse, RZ ;  /* 0x0000000c0d047219 */ /* 0x081fe400000006ff */
[-CC-:B------:R-:W-:Y:S02]  /*0a30*/  SHF.R.U64 R20, R27, R12.reuse, R7.reuse ;  /* 0x0000000c1b147219 */ /* 0x180fe40000001207 */
[----:B------:R-:W-:Y:S02]  /*0a40*/  SHF.R.U32.HI R19, RZ, R12, R7 ;  /* 0x0000000cff137219 */ /* 0x000fe40000011607 */
[----:B------:R-:W-:Y:S01]  /*0a50*/  LOP3.LUT R14, RZ, R4, RZ, 0x33, !PT ;  /* 0x00000004ff0e7212 */ /* 0x000fe200078e33ff */
[----:B------:R-:W0:Y:S01]  /*0a60*/  LDC R23, c[0x0][0x638] ;  /* 0x00018e00ff177b82 */ /* 0x000e220000000800 */
[----:B------:R-:W-:Y:S01]  /*0a70*/  SHF.L.U32 R7, R11, R12, RZ ;  /* 0x0000000c0b077219 */ /* 0x000fe200000006ff */
[----:B------:R-:W-:-:S02]  /*0a80*/  IMAD.MOV.U32 R4, RZ, RZ, R20 ;  /* 0x000000ffff047224 */ /* 0x000fc400078e0014 */
[----:B--2---:R-:W-:-:S04]  /*0a90*/  IMAD.MOV.U32 R5, RZ, RZ, R19 ;  /* 0x000000ffff057224 */ /* 0x004fc800078e0013 */
[----:B------:R-:W2:Y:S01]  /*0aa0*/  LDC R26, c[0x0][0x610] ;  /* 0x00018400ff1a7b82 */ /* 0x000ea20000000800 */
[----:B---3--:R-:W-:Y:S05]  /*0ab0*/  @!P0 BRA `(.L_x_6) ;  /* 0x0000000000288947 */ /* 0x008fea0003800000 */
[----:B------:R-:W3:Y:S02]  /*0ac0*/  LDC R13, c[0x0][0x64c] ;  /* 0x00019300ff0d7b82 */ /* 0x000ee40000000800 */
[----:B---3--:R-:W-:-:S05]  /*0ad0*/  IADD3 R13, P0, R20, R13, RZ ;  /* 0x0000000d140d7210 */ /* 0x008fca0007f1e0ff */
        /* <DEDUP_REMOVED lines=8> */
.L_x_6:
[----:B----4-:R-:W-:Y:S01]  /*0b60*/  SHF.R.U64 R4, R4, R22, R5 ;  /* 0x0000001604047219 */ /* 0x010fe20000001205 */
[----:B-1----:R-:W-:Y:S01]  /*0b70*/  VIADD R5, R21, 0xffffffff ;  /* 0xffffffff15057836 */ /* 0x002fe20000000000 */
[----:B------:R-:W-:Y:S01]  /*0b80*/  LOP3.LUT R14, R27, R14, RZ, 0xc0, !PT ;  /* 0x0000000e1b0e7212 */ /* 0x000fe200078ec0ff */
[----:B------:R-:W-:Y:S02]  /*0b90*/  IMAD.MOV R15, RZ, RZ, -R15 ;  /* 0x000000ffff0f7224 */ /* 0x000fe400078e0a0f */
[----:B------:R-:W-:Y:S01]  /*0ba0*/  IMAD.MOV R10, RZ, RZ, -R4 ;  /* 0x000000ffff0a7224 */ /* 0x000fe200078e0a04 */
[----:B------:R-:W-:Y:S01]  /*0bb0*/  LOP3.LUT R5, R18, R5, RZ, 0xc0, !PT ;  /* 0x0000000512057212 */ /* 0x000fe200078ec0ff */
[----:B------:R-:W-:Y:S02]  /*0bc0*/  IMAD R14, R7, R4, R14 ;  /* 0x00000004070e7224 */ /* 0x000fe400078e020e */
[----:B------:R-:W-:Y:S02]  /*0bd0*/  @P3 IMAD R3, R17, R15, R6 ;  /* 0x0000000f11033224 */ /* 0x000fe400078e0206 */
[----:B0-----:R-:W-:-:S02]  /*0be0*/  IMAD R4, R10, R23, R20 ;  /* 0x000000170a047224 */ /* 0x001fc400078e0214 */
[----:B--2---:R-:W-:Y:S02]  /*0bf0*/  IMAD R19, R14, R26, R3 ;  /* 0x0000001a0e137224 */ /* 0x004fe400078e0203 */
[----:B------:R-:W-:Y:S02]  /*0c00*/  IMAD R4, R4, R21, R5 ;  /* 0x0000001504047224 */ /* 0x000fe400078e0205 */
[----:B------:R-:W-:-:S03]  /*0c10*/  IMAD.MOV.U32 R3, RZ, RZ, 0x1 ;  /* 0x00000001ff037424 */ /* 0x000fc600078e00ff */
[----:B------:R-:W-:Y:S02]  /*0c20*/  SEL R10, R4, R19, !P3 ;  /* 0x00000013040a7207 */ /* 0x000fe40005800000 */
[----:B------:R-:W-:-:S07]  /*0c30*/  SEL R19, R19, R4, !P3 ;  /* 0x0000000413137207 */ /* 0x000fce0005800000 */
.L_x_4:
[----:B------:R-:W-:-:S08]  /*0c40*/  NOP ;  /* 0x0000000000007918 */ /* 0x000fd00000000000 */
[----:B------:R-:W0:Y:S02]  /*0c50*/  USETMAXREG.TRY_ALLOC.CTAPOOL UP0, 0xe8 ;  /* 0x000000e8000079c8 */ /* 0x000e240008000600 */
[----:B0-----:R-:W-:-:S13]  /*0c60*/  PLOP3.LUT P0, PT, PT, PT, UP0, 0x80, 0x0 ;  /* 0x000000000000781c */ /* 0x001fda0003f0f008 */
[----:B------:R-:W-:Y:S05]  /*0c70*/  @!P0 BRA `(.L_x_4) ;  /* 0xfffffffc00f08947 */ /* 0x000fea000383ffff */
[----:B------:R-:W-:Y:S01]  /*0c80*/  ULDC.64 UR4, c[0x0][0x598] ;  /* 0x0001660000047ab9 */ /* 0x000fe20000000a00 */
[----:B------:R-:W-:Y:S01]  /*0c90*/  ULDC.64 UR20, c[0x0][0x208] ;  /* 0x0000820000147ab9 */ /* 0x000fe20000000a00 */
[----:B------:R-:W-:-:S04]  /*0ca0*/  ISETP.NE.U32.AND P0, PT, RZ, UR4, PT ;  /* 0x00000004ff007c0c */ /* 0x000fc8000bf05070 */
[----:B------:R-:W-:-:S13]  /*0cb0*/  ISETP.NE.AND.EX P0, PT, RZ, UR5, PT, P0 ;  /* 0x00000005ff007c0c */ /* 0x000fda000bf05300 */
[----:B------:R-:W-:Y:S05]  /*0cc0*/  @!P0 BRA `(.L_x_7) ;  /* 0x00000000001c8947 */ /* 0x000fea0003800000 */
[----:B------:R-:W0:Y:S02]  /*0cd0*/  LDC.64 R4, c[0x0][0x598] ;  /* 0x00016600ff047b82 */ /* 0x000e240000000a00 */
[----:B0-----:R-:W2:Y:S02]  /*0ce0*/  LDG.E.64 R4, desc[UR20][R4.64] ;  /* 0x0000001404047981 */ /* 0x001ea4000c1e1b00 */
[----:B--2---:R-:W-:-:S04]  /*0cf0*/  ISETP.NE.U32.AND P0, PT, R4, RZ, PT ;  /* 0x000000ff0400720c */ /* 0x004fc80003f05070 */
[----:B------:R-:W-:-:S13]  /*0d00*/  ISETP.NE.AND.EX P0, PT, R5, RZ, PT, P0 ;  /* 0x000000ff0500720c */ /* 0x000fda0003f05300 */
[----:B------:R-:W-:Y:S05]  /*0d10*/  @!P0 BRA `(.L_x_7) ;  /* 0x0000000000088947 */ /* 0x000fea0003800000 */
[----:B------:R0:W5:Y:S01]  /*0d20*/  LD.E R4, desc[UR20][R4.64] ;  /* 0x0000001404047980 */ /* 0x000162000c101900 */
[----:B------:R-:W-:Y:S05]  /*0d30*/  BRA `(.L_x_8) ;  /* 0x0000000000207947 */ /* 0x000fea0003800000 */
.L_x_7:
[----:B------:R-:W-:Y:S02]  /*0d40*/  ULDC.64 UR4, c[0x0][0x588] ;  /* 0x0001620000047ab9 */ /* 0x000fe40000000a00 */
[----:B------:R-:W-:-:S04]  /*0d50*/  ISETP.NE.U32.AND P0, PT, RZ, UR4, PT ;  /* 0x00000004ff007c0c */ /* 0x000fc8000bf05070 */
[----:B------:R-:W-:-:S13]  /*0d60*/  ISETP.NE.AND.EX P0, PT, RZ, UR5, PT, P0 ;  /* 0x00000005ff007c0c */ /* 0x000fda000bf05300 */
[----:B------:R-:W-:Y:S05]  /*0d70*/  @!P0 BRA `(.L_x_9) ;  /* 0x00000000000c8947 */ /* 0x000fea0003800000 */
[----:B------:R-:W0:Y:S02]  /*0d80*/  LDC.64 R4, c[0x0][0x588] ;  /* 0x00016200ff047b82 */ /* 0x000e240000000a00 */
[----:B0-----:R1:W5:Y:S01]  /*0d90*/  LDG.E R4, desc[UR20][R4.64] ;  /* 0x0000001404047981 */ /* 0x001362000c1e1900 */
[----:B------:R-:W-:Y:S05]  /*0da0*/  BRA `(.L_x_8) ;  /* 0x0000000000047947 */ /* 0x000fea0003800000 */
.L_x_9:
[----:B------:R-:W2:Y:S02]  /*0db0*/  LDC R4, c[0x0][0x580] ;  /* 0x00016000ff047b82 */ /* 0x000ea40000000800 */
.L_x_8:
[----:B------:R-:W-:Y:S02]  /*0dc0*/  ULDC.64 UR4, c[0x0][0x5a0] ;  /* 0x0001680000047ab9 */ /* 0x000fe40000000a00 */
[----:B------:R-:W-:-:S04]  /*0dd0*/  ISETP.NE.U32.AND P0, PT, RZ, UR4, PT ;  /* 0x00000004ff007c0c */ /* 0x000fc8000bf05070 */
[----:B------:R-:W-:-:S13]  /*0de0*/  ISETP.NE.AND.EX P0, PT, RZ, UR5, PT, P0 ;  /* 0x00000005ff007c0c */ /* 0x000fda000bf05300 */
[----:B------:R-:W-:Y:S05]  /*0df0*/  @!P0 BRA `(.L_x_10) ;  /* 0x00000000001c8947 */ /* 0x000fea0003800000 */
[----:B------:R-:W3:Y:S02]  /*0e00*/  LDC.64 R6, c[0x0][0x5a0] ;  /* 0x00016800ff067b82 */ /* 0x000ee40000000a00 */
[----:B---3--:R-:W3:Y:S02]  /*0e10*/  LDG.E.64 R6, desc[UR20][R6.64] ;  /* 0x0000001406067981 */ /* 0x008ee4000c1e1b00 */
[----:B---3--:R-:W-:-:S04]  /*0e20*/  ISETP.NE.U32.AND P0, PT, R6, RZ, PT ;  /* 0x000000ff0600720c */ /* 0x008fc80003f05070 */
[----:B------:R-:W-:-:S13]  /*0e30*/  ISETP.NE.AND.EX P0, PT, R7, RZ, PT, P0 ;  /* 0x000000ff0700720c */ /* 0x000fda0003f05300 */
[----:B------:R-:W-:Y:S05]  /*0e40*/  @!P0 BRA `(.L_x_10) ;  /* 0x0000000000088947 */ /* 0x000fea0003800000 */
[----:B01----:R0:W5:Y:S01]  /*0e50*/  LD.E R5, desc[UR20][R6.64] ;  /* 0x0000001406057980 */ /* 0x003162000c101900 */
[----:B------:R-:W-:Y:S05]  /*0e60*/  BRA `(.L_x_11) ;  /* 0x0000000000207947 */ /* 0x000fea0003800000 */
.L_x_10:
[----:B------:R-:W-:Y:S02]  /*0e70*/  ULDC.64 UR4, c[0x0][0x590] ;  /* 0x0001640000047ab9 */ /* 0x000fe40000000a00 */
[----:B------:R-:W-:-:S04]  /*0e80*/  ISETP.NE.U32.AND P0, PT, RZ, UR4, PT ;  /* 0x00000004ff007c0c */ /* 0x000fc8000bf05070 */
[----:B------:R-:W-:-:S13]  /*0e90*/  ISETP.NE.AND.EX P0, PT, RZ, UR5, PT, P0 ;  /* 0x00000005ff007c0c */ /* 0x000fda000bf05300 */
[----:B------:R-:W-:Y:S05]  /*0ea0*/  @!P0 BRA `(.L_x_12) ;  /* 0x00000000000c8947 */ /* 0x000fea0003800000 */
[----:B------:R-:W0:Y:S02]  /*0eb0*/  LDC.64 R6, c[0x0][0x590] ;  /* 0x00016400ff067b82 */ /* 0x000e240000000a00 */
[----:B01----:R1:W5:Y:S01]  /*0ec0*/  LDG.E R5, desc[UR20][R6.64] ;  /* 0x0000001406057981 */ /* 0x003362000c1e1900 */
[----:B------:R-:W-:Y:S05]  /*0ed0*/  BRA `(.L_x_11) ;  /* 0x0000000000047947 */ /* 0x000fea0003800000 */
.L_x_12:
[----:B01----:R-:W3:Y:S02]  /*0ee0*/  LDC R5, c[0x0][0x584] ;  /* 0x00016100ff057b82 */ /* 0x003ee40000000800 */
.L_x_11:
[----:B------:R-:W-:-:S13]  /*0ef0*/  LOP3.LUT P0, RZ, R3, 0xff, RZ, 0xc0, !PT ;  /* 0x000000ff03ff7812 */ /* 0x000fda000780c0ff */
[----:B------:R-:W-:Y:S05]  /*0f00*/  @!P0 EXIT ;  /* 0x000000000000894d */ /* 0x000fea0003800000 */
[----:B------:R-:W4:Y:S01]  /*0f10*/  LDC.64 R14, c[0x0][0x5c8] ;  /* 0x00017200ff0e7b82 */ /* 0x000f220000000a00 */
[----:B------:R-:W-:Y:S01]  /*0f20*/  LOP3.LUT R16, R16, 0x1, RZ, 0xc0, !PT ;  /* 0x0000000110107812 */ /* 0x000fe200078ec0ff */
[----:B------:R-:W-:Y:S01]  /*0f30*/  ULDC UR4, c[0x0][0x28c] ;  /* 0x0000a30000047ab9 */ /* 0x000fe20000000800 */
[----:B------:R-:W-:Y:S01]  /*0f40*/  SHF.R.U32.HI R3, RZ, 0x2, R30 ;  /* 0x00000002ff037819 */ /* 0x000fe2000001161e */
[----:B------:R-:W-:Y:S01]  /*0f50*/  UIADD3 UR4, UR4, 0x7f, URZ ;  /* 0x0000007f04047890 */ /* 0x000fe2000fffe03f */
[----:B------:R-:W-:Y:S01]  /*0f60*/  SHF.R.U32.HI R2, RZ, 0x1, R2 ;  /* 0x00000001ff027819 */ /* 0x000fe20000011602 */
[----:B------:R-:W-:Y:S01]  /*0f70*/  IMAD.SHL.U32 R12, R16, 0x40, RZ ;  /* 0x00000040100c7824 */ /* 0x000fe200078e00ff */
[----:B------:R-:W-:Y:S01]  /*0f80*/  LOP3.LUT R3, R3, 0x7, RZ, 0xc0, !PT ;  /* 0x0000000703037812 */ /* 0x000fe200078ec0ff */
[----:B------:R-:W-:Y:S01]  /*0f90*/  USHF.R.S32.HI UR5, URZ, 0x1f, UR4 ;  /* 0x0000001f3f057899 */ /* 0x000fe20008011404 */
[----:B01----:R-:W-:Y:S02]  /*0fa0*/  LOP3.LUT R6, R2, 0x30, RZ, 0xc0, !PT ;  /* 0x0000003002067812 */ /* 0x003fe400078ec0ff */
[--C-:B------:R-:W-:Y:S01]  /*0fb0*/  LOP3.LUT R2, R12, 0x40, R3.reuse, 0xe2, !PT ;  /* 0x000000400c027812 */ /* 0x100fe200078ee203 */
[----:B------:R-:W-:Y:S01]  /*0fc0*/  ULEA.HI UR5, UR5, UR4, URZ, 0x7 ;  /* 0x0000000405057291 */ /* 0x000fe2000f8f383f */
[----:B------:R-:W-:-:S02]  /*0fd0*/  IADD3 R3, RZ, -R6, -R3 ;  /* 0x80000006ff037210 */ /* 0x000fc40007ffe803 */
[----:B------:R-:W-:Y:S01]  /*0fe0*/  ULDC UR4, c[0x0][0x284] ;  /* 0x0000a10000047ab9 */ /* 0x000fe20000000800 */
[----:B------:R-:W-:Y:S01]  /*0ff0*/  LOP3.LUT R2, R2, R6, RZ, 0xfc, !PT ;  /* 0x0000000602027212 */ /* 0x000fe200078efcff */
[----:B------:R-:W-:Y:S01]  /*1000*/  USHF.R.S32.HI UR9, URZ, 0x7, UR5 ;  /* 0x000000073f097899 */ /* 0x000fe20008011405 */
[----:B------:R-:W-:Y:S01]  /*1010*/  IMAD R3, R16, -0x40, R3 ;  /* 0xffffffc010037824 */ /* 0x000fe200078e0203 */
[----:B------:R-:W-:Y:S01]  /*1020*/  LOP3.LUT R54, R0, 0x1, RZ, 0xfc, !PT ;  /* 0x0000000100367812 */ /* 0x000fe200078efcff */
[----:B------:R-:W-:Y:S01]  /*1030*/  UMOV UR5, URZ ;  /* 0x0000003f00057c82 */ /* 0x000fe20008000000 */
[C-C-:B----4-:R-:W-:Y:S01]  /*1040*/  SHF.L.U64.HI R12, R14.reuse, 0x3, R15.reuse ;  /* 0x000000030e0c7819 */ /* 0x150fe2000001020f */
[C---:B------:R-:W-:Y:S01]  /*1050*/  IMAD.SHL.U32 R17, R14.reuse, 0x100, RZ ;  /* 0x000001000e117824 */ /* 0x040fe200078e00ff */
[C---:B------:R-:W-:Y:S01]  /*1060*/  SHF.L.U64.HI R13, R14.reuse, 0x8, R15 ;  /* 0x000000080e0d7819 */ /* 0x040fe2000001020f */
[----:B------:R-:W-:Y:S02]  /*1070*/  IMAD.SHL.U32 R15, R14, 0x8, RZ ;  /* 0x000000080e0f7824 */ /* 0x000fe400078e00ff */
[----:B------:R-:W-:Y:S01]  /*1080*/  VIADD R14, R3, UR4 ;  /* 0x00000004030e7c36 */ /* 0x000fe20008000000 */
[----:B------:R-:W-:Y:S01]  /*1090*/  UMOV UR4, URZ ;  /* 0x0000003f00047c82 */ /* 0x000fe20008000000 */
[----:B------:R-:W-:-:S07]  /*10a0*/  IMAD.MOV.U32 R3, RZ, RZ, RZ ;  /* 0x000000ffff037224 */ /* 0x000fce00078e00ff */
.L_x_43:
[----:B------:R-:W-:Y:S01]  /*10b0*/  LOP3.LUT R6, R30, 0x80, RZ, 0xc0, !PT ;  /* 0x000000801e067812 */ /* 0x000fe200078ec0ff */
[----:B------:R-:W0:Y:S01]  /*10c0*/  S2UR UR16, SR_CgaCtaId ;  /* 0x00000000001079c3 */ /* 0x000e220000008800 */
[----:B------:R-:W-:Y:S01]  /*10d0*/  UMOV UR12, 0x400 ;  /* 0x00000400000c7882 */ /* 0x000fe20000000000 */
[----:B------:R-:W-:Y:S01]  /*10e0*/  UMOV UR6, URZ ;  /* 0x0000003f00067c82 */ /* 0x000fe20008000000 */
[----:B------:R-:W-:Y:S01]  /*10f0*/  SHF.R.U32.HI R6, RZ, 0x7, R6 ;  /* 0x00000007ff067819 */ /* 0x000fe20000011606 */
[----:B------:R-:W-:Y:S01]  /*1100*/  UMOV UR7, URZ ;  /* 0x0000003f00077c82 */ /* 0x000fe20008000000 */
[----:B------:R-:W-:Y:S01]  /*1110*/  UMOV UR22, UR5 ;  /* 0x0000000500167c82 */ /* 0x000fe20008000000 */
[----:B------:R-:W-:Y:S01]  /*1120*/  IMAD.MOV.U32 R16, RZ, RZ, RZ ;  /* 0x000000ffff107224 */ /* 0x000fe200078e00ff */
[----:B------:R-:W-:Y:S01]  /*1130*/  CS2R R48, SRZ ;  /* 0x0000000000307805 */ /* 0x000fe2000001ff00 */
[----:B------:R-:W1:Y:S01]  /*1140*/  LDC R7, c[0x0][0x28c] ;  /* 0x0000a300ff077b82 */ /* 0x000e620000000800 */
[----:B------:R-:W4:Y:S01]  /*1150*/  SHFL.IDX PT, R6, R6, RZ, 0x1f ;  /* 0x00001fff06067589 */ /* 0x000f2200000e0000 */
[----:B------:R-:W-:Y:S01]  /*1160*/  IMAD.MOV.U32 R23, RZ, RZ, RZ ;  /* 0x000000ffff177224 */ /* 0x000fe200078e00ff */
[----:B------:R-:W-:Y:S01]  /*1170*/  CS2R R50, SRZ ;  /* 0x0000000000327805 */ /* 0x000fe2000001ff00 */
        /* <DEDUP_REMOVED lines=8> */
[----:B------:R-:W-:Y:S01]  /*1200*/  IMAD.U32 R11, RZ, RZ, UR4 ;  /* 0x00000004ff0b7e24 */ /* 0x000fe2000f8e00ff */
[----:B------:R-:W-:-:S02]  /*1210*/  CS2R R42, SRZ ;  /* 0x00000000002a7805 */ /* 0x000fc4000001ff00 */
[----:B------:R-:W-:Y:S02]  /*1220*/  CS2R R44, SRZ ;  /* 0x00000000002c7805 */ /* 0x000fe4000001ff00 */
[----:B------:R-:W-:Y:S02]  /*1230*/  CS2R R46, SRZ ;  /* 0x00000000002e7805 */ /* 0x000fe4000001ff00 */
[----:B-1----:R-:W-:Y:S02]  /*1240*/  ISETP.GE.AND P0, PT, R7, 0x1, PT ;  /* 0x000000010700780c */ /* 0x002fe40003f06270 */
[----:B----4-:R-:W-:-:S13]  /*1250*/  R2UR UR8, R6 ;  /* 0x00000000060872ca */ /* 0x010fda00000e0000 */
[----:B------:R-:W-:-:S04]  /*1260*/  ULEA.HI UR10, UR8, UR8, URZ, 0x1 ;  /* 0x00000008080a7291 */ /* 0x000fc8000f8f083f */
[----:B------:R-:W-:Y:S02]  /*1270*/  ULOP3.LUT UR11, UR10, 0x7fffe, URZ, 0xc0, !UPT ;  /* 0x0007fffe0a0b7892 */ /* 0x000fe4000f8ec03f */
[----:B0-----:R-:W-:Y:S02]  /*1280*/  ULEA UR10, UR16, UR12, 0x18 ;  /* 0x0000000c100a7291 */ /* 0x001fe4000f8ec03f */
[----:B------:R-:W-:-:S03]  /*1290*/  UIADD3 UR11, UR8, -UR11, URZ ;  /* 0x8000000b080b7290 */ /* 0x000fc6000fffe03f */
[----:B------:R-:W-:Y:S01]  /*12a0*/  UMOV UR8, URZ ;  /* 0x0000003f00087c82 */ /* 0x000fe20008000000 */
[----:B------:R-:W-:-:S04]  /*12b0*/  ULEA UR11, UR11, UR10, 0xd ;  /* 0x0000000a0b0b7291 */ /* 0x000fc8000f8e683f */
[----:B------:R-:W-:-:S04]  /*12c0*/  UIADD3 UR11, UR11, 0x100, URZ ;  /* 0x000001000b0b7890 */ /* 0x000fc8000fffe03f */
[----:B------:R-:W-:-:S04]  /*12d0*/  USHF.R.U32.HI UR11, URZ, 0x4, UR11 ;  /* 0x000000043f0b7899 */ /* 0x000fc8000801160b */
[----:B------:R-:W-:-:S04]  /*12e0*/  ULOP3.LUT UR11, UR11, 0x3fff, URZ, 0xc0, !UPT ;  /* 0x00003fff0b0b7892 */ /* 0x000fc8000f8ec03f */
[----:B------:R-:W-:Y:S01]  /*12f0*/  ULOP3.LUT UR11, UR11, 0x10000, URZ, 0xfc, !UPT ;  /* 0x000100000b0b7892 */ /* 0x000fe2000f8efc3f */
[----:B-----5:R-:W-:Y:S11]  /*1300*/  @!P0 BRA `(.L_x_13) ;  /* 0x0000000400ac8947 */ /* 0x020ff60003800000 */
[----:B------:R-:W-:-:S13]  /*1310*/  ISETP.NE.AND P1, PT, R54, 0x3, PT ;  /* 0x000000033600780c */ /* 0x000fda0003f25270 */
[----:B------:R-:W-:Y:S05]  /*1320*/  @!P1 BRA `(.L_x_14) ;  /* 0x0000000000049947 */ /* 0x000fea0003800000 */
[----:B------:R-:W-:Y:S01]  /*1330*/  BPT.TRAP 0x1 ;  /* 0x000000040000795c */ /* 0x000fe20000300000 */
.L_x_14:
[----:B------:R-:W-:Y:S01]  /*1340*/  ULEA UR6, UR5, UR10, 0x3 ;  /* 0x0000000a05067291 */ /* 0x000fe2000f8e183f */
[----:B------:R-:W-:-:S05]  /*1350*/  IMAD.U32 R6, RZ, RZ, UR4 ;  /* 0x00000004ff067e24 */ /* 0x000fca000f8e00ff */
[----:B------:R-:W-:-:S04]  /*1360*/  SHF.L.U32 R6, R6, 0x1f, RZ ;  /* 0x0000001f06067819 */ /* 0x000fc800000006ff */
[----:B------:R0:W1:Y:S01]  /*1370*/  SYNCS.PHASECHK.TRANS64.TRYWAIT P0, [UR6], R6 ;  /* 0x00000006ff0075a7 */ /* 0x0000620008000146 */
[----:B------:R-:W-:Y:S05]  /*1380*/  @!P1 BRA `(.L_x_15) ;  /* 0x0000000000049947 */ /* 0x000fea0003800000 */
[----:B------:R-:W-:Y:S01]  /*1390*/  BPT.TRAP 0x1 ;  /* 0x000000040000795c */ /* 0x000fe20000300000 */
.L_x_15:
[----:B-1----:R-:W-:Y:S05]  /*13a0*/  @P0 BRA `(.L_x_16) ;  /* 0x0000000000080947 */ /* 0x002fea0003800000 */
[----:B------:R-:W1:Y:S02]  /*13b0*/  SYNCS.PHASECHK.TRANS64.TRYWAIT P0, [UR6], R6 ;  /* 0x00000006ff0075a7 */ /* 0x000e640008000146 */
[----:B-1----:R-:W-:Y:S05]  /*13c0*/  @!P0 BRA `(.L_x_17) ;  /* 0x00000044001c8947 */ /* 0x002fea0003800000 */
.L_x_16:
[----:B------:R-:W-:Y:S01]  /*13d0*/  UIADD3 UR6, UR10, 0x30100, URZ ;  /* 0x000301000a067890 */ /* 0x000fe2000fffe03f */
[----:B------:R-:W-:Y:S01]  /*13e0*/  WARPGROUP.ARRIVE ;  /* 0x00000000000079c5 */ /* 0x000fe20000000000 */
[----:B------:R-:W-:Y:S01]  /*13f0*/  UMOV UR17, 0x40000040 ;  /* 0x4000004000117882 */ /* 0x000fe20000000000 */
[----:B------:R-:W-:Y:S01]  /*1400*/  UMOV UR19, 0x40000000 ;  /* 0x4000000000137882 */ /* 0x000fe20000000000 */
[----:B------:R-:W-:Y:S01]  /*1410*/  USHF.R.U32.HI UR6, URZ, 0x4, UR6 ;  /* 0x000000043f067899 */ /* 0x000fe20008011606 */
[----:B------:R-:W-:Y:S01]  /*1420*/  IMAD.MOV.U32 R16, RZ, RZ, RZ ;  /* 0x000000ffff107224 */ /* 0x000fe200078e00ff */
[----:B------:R-:W-:Y:S01]  /*1430*/  CS2R R48, SRZ ;  /* 0x0000000000307805 */ /* 0x000fe2000001ff00 */
[----:B------:R-:W-:Y:S01]  /*1440*/  IMAD.MOV.U32 R23, RZ, RZ, RZ ;  /* 0x000000ffff177224 */ /* 0x000fe200078e00ff */
[----:B------:R-:W-:Y:S01]  /*1450*/  ULOP3.LUT UR6, UR6, 0x3fff, URZ, 0xc0, !UPT ;  /* 0x00003fff06067892 */ /* 0x000fe2000f8ec03f */
[----:B------:R-:W-:Y:S01]  /*1460*/  IMAD.MOV.U32 R24, RZ, RZ, RZ ;  /* 0x000000ffff187224 */ /* 0x000fe200078e00ff */
[----:B------:R-:W-:Y:S01]  /*1470*/  CS2R R50, SRZ ;  /* 0x0000000000327805 */ /* 0x000fe2000001ff00 */
[----:B------:R-:W-:Y:S01]  /*1480*/  IMAD.MOV.U32 R27, RZ, RZ, RZ ;  /* 0x000000ffff1b7224 */ /* 0x000fe200078e00ff */
[----:B------:R-:W-:Y:S01]  /*1490*/  ULOP3.LUT UR8, UR6, 0x10000, URZ, 0xfc, !UPT ;  /* 0x0001000006087892 */ /* 0x000fe2000f8efc3f */
[----:B------:R-:W-:Y:S01]  /*14a0*/  IMAD.MOV.U32 R28, RZ, RZ, RZ ;  /* 0x000000ffff1c7224 */ /* 0x000fe200078e00ff */
[----:B------:R-:W-:Y:S01]  /*14b0*/  UIMAD UR6, UR5, 0xc00, UR11 ;  /* 0x00000c00050678a4 */ /* 0x000fe2000f8e020b */
[----:B------:R-:W-:Y:S01]  /*14c0*/  IMAD.MOV.U32 R31, RZ, RZ, RZ ;  /* 0x000000ffff1f7224 */ /* 0x000fe200078e00ff */
[----:B------:R-:W-:Y:S01]  /*14d0*/  ULEA UR8, UR5, UR8, 0x6 ;  /* 0x0000000805087291 */ /* 0x000fe2000f8e303f */
[----:B------:R-:W-:Y:S01]  /*14e0*/  CS2R R52, SRZ ;  /* 0x0000000000347805 */ /* 0x000fe2000001ff00 */
[----:B------:R-:W-:-:S02]  /*14f0*/  UIADD3 UR7, UR6, 0x400, URZ ;  /* 0x0000040006077890 */ /* 0x000fc4000fffe03f */
[----:B------:R-:W-:Y:S02]  /*1500*/  UIADD3 UR12, UR6, 0x800, URZ ;  /* 0x00000800060c7890 */ /* 0x000fe4000fffe03f */
[----:B------:R-:W-:Y:S01]  /*1510*/  UMOV UR16, UR6 ;  /* 0x0000000600107c82 */ /* 0x000fe20008000000 */
[----:B------:R-:W-:Y:S02]  /*1520*/  UMOV UR18, UR8 ;  /* 0x0000000800127c82 */ /* 0x000fe40008000000 */
[----:B------:R-:W-:Y:S01]  /*1530*/  QGMMA.64x8x32.F32.E4M3.E4M3 R36, gdesc[UR16], RZ, !UPT ;  /* 0x00000000102479f3 */ /* 0x000fe2000c7008ff */
[----:B------:R-:W-:Y:S01]  /*1540*/  UMOV UR16, UR7 ;  /* 0x0000000700107c82 */ /* 0x000fe20008000000 */
[----:B------:R-:W-:Y:S01]  /*1550*/  UMOV UR17, 0x40000040 ;  /* 0x4000004000117882 */ /* 0x000fe20000000000 */
[----:B------:R-:W-:Y:S01]  /*1560*/  UIADD3 UR7, UR6, 0x402, URZ ;  /* 0x0000040206077890 */ /* 0x000fe2000fffe03f */
[----:B------:R-:W-:Y:S01]  /*1570*/  QGMMA.64x8x32.F32.E4M3.E4M3 R40, gdesc[UR16], RZ, !UPT ;  /* 0x00000000102879f3 */ /* 0x000fe2000c7008ff */
[----:B------:R-:W-:Y:S01]  /*1580*/  UMOV UR16, UR12 ;  /* 0x0000000c00107c82 */ /* 0x000fe20008000000 */
[----:B------:R-:W-:Y:S01]  /*1590*/  UMOV UR17, 0x40000040 ;  /* 0x4000004000117882 */ /* 0x000fe20000000000 */
[----:B------:R-:W-:Y:S01]  /*15a0*/  UIADD3 UR12, UR6, 0x802, URZ ;  /* 0x00000802060c7890 */ /* 0x000fe2000fffe03f */
[----:B------:R-:W-:Y:S01]  /*15b0*/  QGMMA.64x8x32.F32.E4M3.E4M3 R44, gdesc[UR16], RZ, !UPT ;  /* 0x00000000102c79f3 */ /* 0x000fe2000c7008ff */
[----:B------:R-:W-:-:S02]  /*15c0*/  UIADD3 UR16, UR6, 0x2, URZ ;  /* 0x0000000206107890 */ /* 0x000fc4000fffe03f */
[----:B------:R-:W-:Y:S01]  /*15d0*/  UIADD3 UR18, UR8, 0x2, URZ ;  /* 0x0000000208127890 */ /* 0x000fe2000fffe03f */
[----:B------:R-:W-:Y:S01]  /*15e0*/  UMOV UR17, 0x40000040 ;  /* 0x4000004000117882 */ /* 0x000fe20000000000 */
[----:B------:R-:W-:-:S07]  /*15f0*/  UMOV UR19, 0x40000000 ;  /* 0x4000000000137882 */ /* 0x000fce0000000000 */
[----:B------:R-:W-:Y:S01]  /*1600*/  QGMMA.64x8x32.F32.E4M3.E4M3 R36, gdesc[UR16], R36 ;  /* 0x00000000102479f3 */ /* 0x000fe20008700824 */
[----:B------:R-:W-:Y:S01]  /*1610*/  UMOV UR16, UR7 ;  /* 0x0000000700107c82 */ /* 0x000fe20008000000 */
[----:B------:R-:W-:Y:S01]  /*1620*/  UMOV UR17, 0x40000040 ;  /* 0x4000004000117882 */ /* 0x000fe20000000000 */
[----:B------:R-:W-:Y:S01]  /*1630*/  UIADD3 UR7, UR6, 0x404, URZ ;  /* 0x0000040406077890 */ /* 0x000fe2000fffe03f */
[----:B------:R-:W-:Y:S01]  /*1640*/  QGMMA.64x8x32.F32.E4M3.E4M3 R40, gdesc[UR16], R40 ;  /* 0x00000000102879f3 */ /* 0x000fe20008700828 */
[----:B------:R-:W-:Y:S01]  /*1650*/  UMOV UR16, UR12 ;  /* 0x0000000c00107c82 */ /* 0x000fe20008000000 */
[----:B------:R-:W-:Y:S01]  /*1660*/  UMOV UR17, 0x40000040 ;  /* 0x4000004000117882 */ /* 0x000fe20000000000 */
[----:B------:R-:W-:Y:S01]  /*1670*/  UIADD3 UR12, UR6, 0x804, URZ ;  /* 0x00000804060c7890 */ /* 0x000fe2000fffe03f */
[----:B------:R-:W-:Y:S01]  /*1680*/  QGMMA.64x8x32.F32.E4M3.E4M3 R44, gdesc[UR16], R44 ;  /* 0x00000000102c79f3 */ /* 0x000fe2000870082c */
[----:B------:R-:W-:Y:S02]  /*1690*/  UIADD3 UR16, UR6, 0x4, URZ ;  /* 0x0000000406107890 */ /* 0x000fe4000fffe03f */
        /* <DEDUP_REMOVED lines=9> */
[----:B------:R-:W-:Y:S02]  /*1730*/  UMOV UR17, 0x40000040 ;  /* 0x4000004000117882 */ /* 0x000fe40000000000 */
[----:B------:R-:W-:Y:S01]  /*1740*/  QGMMA.64x8x32.F32.E4M3.E4M3 R44, gdesc[UR16], R44 ;  /* 0x00000000102c79f3 */ /* 0x000fe2000870082c */
[----:B------:R-:W-:Y:S02]  /*1750*/  UIADD3 UR16, UR6, 0x6, URZ ;  /* 0x0000000606107890 */ /* 0x000fe4000fffe03f */
[----:B------:R-:W-:Y:S01]  /*1760*/  UIADD3 UR18, UR8, 0x6, URZ ;  /* 0x0000000608127890 */ /* 0x000fe2000fffe03f */
[----:B------:R-:W-:-:S02]  /*1770*/  UMOV UR17, 0x40000040 ;  /* 0x4000004000117882 */ /* 0x000fc40000000000 */
[----:B------:R-:W-:Y:S01]  /*1780*/  ULDC UR8, c[0x0][0x50c] ;  /* 0x0001430000087ab9 */ /* 0x000fe20000000800 */
[----:B------:R-:W-:Y:S01]  /*1790*/  UMOV UR19, 0x40000000 ;  /* 0x4000000000137882 */ /* 0x000fe20000000000 */
[----:B------:R-:W-:Y:S02]  /*17a0*/  UISETP.NE.AND UP0, UPT, UR8, 0x4, UPT ;  /* 0x000000040800788c */ /* 0x000fe4000bf05270 */
[----:B------:R-:W-:Y:S02]  /*17b0*/  UIADD3 UR6, UR6, 0x806, URZ ;  /* 0x0000080606067890 */ /* 0x000fe4000fffe03f */
[----:B------:R-:W-:Y:S01]  /*17c0*/  QGMMA.64x8x32.F32.E4M3.E4M3 R36, gdesc[UR16], R36 ;  /* 0x00000000102479f3 */ /* 0x000fe20008700824 */
[----:B------:R-:W-:Y:S01]  /*17d0*/  UMOV UR16, UR7 ;  /* 0x0000000700107c82 */ /* 0x000fe20008000000 */
[----:B------:R-:W-:Y:S01]  /*17e0*/  USEL UR7, URZ, 0x1, UP0 ;  /* 0x000000013f077887 */ /* 0x000fe20008000000 */
[----:B------:R-:W-:Y:S02]  /*17f0*/  UMOV UR17, 0x40000040 ;  /* 0x4000004000117882 */ /* 0x000fe40000000000 */
[----:B------:R-:W-:Y:S01]  /*1800*/  QGMMA.64x8x32.F32.E4M3.E4M3 R40, gdesc[UR16], R40 ;  /* 0x00000000102879f3 */ /* 0x000fe20008700828 */
[----:B------:R-:W-:-:S02]  /*1810*/  UMOV UR16, UR6 ;  /* 0x0000000600107c82 */ /* 0x000fc40008000000 */
[----:B------:R-:W-:Y:S01]  /*1820*/  ISETP.NE.AND P0, PT, RZ, UR7, PT ;  /* 0x00000007ff007c0c */ /* 0x000fe2000bf05270 */
[----:B------:R-:W-:Y:S01]  /*1830*/  UMOV UR17, 0x40000040 ;  /* 0x4000004000117882 */ /* 0x000fe20000000000 */
[----:B------:R-:W-:Y:S01]  /*1840*/  UMOV UR6, 0x4 ;  /* 0x0000000400067882 */ /* 0x000fe20000000000 */
[----:B------:R-:W-:Y:S10]  /*1850*/  QGMMA.64x8x32.F32.E4M3.E4M3 R44, gdesc[UR16], R44, gsb0 ;  /* 0x00000000102c79f3 */ /* 0x000ff4000800082c */
[----:B------:R-:W-:Y:S05]  /*1860*/  @!P0 BRA `(.L_x_18) ;  /* 0x0000000000388947 */ /* 0x000fea0003800000 */
[----:B------:R-:W-:Y:S02]  /*1870*/  WARPGROUP.DEPBAR.LE gsb0, 0x0 ;  /* 0x00008000000079c5 */ /* 0x000fe40000010000 */
[----:B------:R-:W-:-:S01]  /*1880*/  FADD R53, RZ, R36 ;  /* 0x00000024ff357221 */ /* 0x000fc20000000000 */
[----:B------:R-:W-:Y:S01]  /*1890*/  FADD R52, RZ, R37 ;  /* 0x00000025ff347221 */ /* 0x000fe20000000000 */
        /* <DEDUP_REMOVED lines=10> */
[----:B------:R-:W-:-:S06]  /*1940*/  UMOV UR6, URZ ;  /* 0x0000003f00067c82 */ /* 0x000fcc0008000000 */
.L_x_18:
[----:B------:R-:W-:-:S04]  /*1950*/  UIADD3 UR22, UR5, 0x1, URZ ;  /* 0x0000000105167890 */ /* 0x000fc8000fffe03f */
[----:B------:R-:W-:-:S04]  /*1960*/  UISETP.NE.AND UP0, UPT, UR22, 0x4, UPT ;  /* 0x000000041600788c */ /* 0x000fc8000bf05270 */
[----:B------:R-:W-:Y:S02]  /*1970*/  USEL UR8, URZ, 0x1, UP0 ;  /* 0x000000013f087887 */ /* 0x000fe40008000000 */
[----:B------:R-:W-:Y:S02]  /*1980*/  USEL UR22, UR22, URZ, UP0 ;  /* 0x0000003f16167287 */ /* 0x000fe40008000000 */
[----:B------:R-:W-:-:S06]  /*1990*/  ULOP3.LUT UR8, UR4, UR8, URZ, 0x3c, !UPT ;  /* 0x0000000804087292 */ /* 0x000fcc000f8e3c3f */
[----:B------:R-:W-:Y:S01]  /*19a0*/  IMAD.U32 R11, RZ, RZ, UR8 ;  /* 0x00000008ff0b7e24 */ /* 0x000fe2000f8e00ff */
[----:B------:R-:W-:-:S06]  /*19b0*/  UMOV UR8, 0x1 ;  /* 0x0000000100087882 */ /* 0x000fcc0000000000 */
.L_x_13:
[----:B------:R-:W-:-:S04]  /*19c0*/  UISETP.LT.AND UP0, UPT, UR9, 0x1, UPT ;  /* 0x000000010900788c */ /* 0x000fc8000bf01270 */
[----:B------:R-:W-:-:S04]  /*19d0*/  USEL UR12, UR9, 0x1, UP0 ;  /* 0x00000001090c7887 */ /* 0x000fc80008000000 */
[----:B------:R-:W-:-:S04]  /*19e0*/  UIADD3 UR12, UR9, -UR12, URZ ;  /* 0x8000000c090c7290 */ /* 0x000fc8000fffe03f */
[----:B------:R-:W-:-:S06]  /*19f0*/  UISETP.GE.AND UP0, UPT, UR12, 0x1, UPT ;  /* 0x000000010c00788c */ /* 0x000fcc000bf06270 */
[----:B------:R-:W-:-:S13]  /*1a00*/  PLOP3.LUT P0, PT, PT, PT, UP0, 0x80, 0x0 ;  /* 0x000000000000781c */ /* 0x000fda0003f0f008 */
[----:B------:R-:W-:Y:S05]  /*1a10*/  @!P0 BRA `(.L_x_19) ;  /* 0x0000000400e08947 */ /* 0x000fea0003800000 */
[----:B01----:R-:W-:Y:S01]  /*1a20*/  IMAD.U32 R6, RZ, RZ, UR12 ;  /* 0x0000000cff067e24 */ /* 0x003fe2000f8e00ff */
[----:B------:R-:W-:Y:S01]  /*1a30*/  UMOV UR12, UR5 ;  /* 0x00000005000c7c82 */ /* 0x000fe20008000000 */
[----:B------:R-:W-:-:S05]  /*1a40*/  ULDC UR23, c[0x0][0x50c] ;  /* 0x0001430000177ab9 */ /* 0x000fca0000000800 */
.L_x_27:
[----:B------:R-:W-:-:S13]  /*1a50*/  ISETP.NE.AND P1, PT, R54, 0x3, PT ;  /* 0x000000033600780c */ /* 0x000fda0003f25270 */
[----:B01----:R-:W-:Y:S05]  /*1a60*/  @!P1 BRA `(.L_x_20) ;  /* 0x0000000000049947 */ /* 0x003fea0003800000 */
[----:B------:R-:W-:Y:S01]  /*1a70*/  BPT.TRAP 0x1 ;  /* 0x000000040000795c */ /* 0x000fe20000300000 */
.L_x_20:
[----:B------:R-:W0:Y:S01]  /*1a80*/  S2UR UR16, SR_CgaCtaId ;  /* 0x00000000001079c3 */ /* 0x000e220000008800 */
[----:B------:R-:W-:Y:S01]  /*1a90*/  UMOV UR10, 0x400 ;  /* 0x00000400000a7882 */ /* 0x000fe20000000000 */
[----:B------:R-:W-:Y:S01]  /*1aa0*/  SHF.L.U32 R7, R11, 0x1f, RZ ;  /* 0x0000001f0b077819 */ /* 0x000fe200000006ff */
[----:B0-----:R-:W-:-:S04]  /*1ab0*/  ULEA UR10, UR16, UR10, 0x18 ;  /* 0x0000000a100a7291 */ /* 0x001fc8000f8ec03f */
[----:B------:R-:W-:-:S09]  /*1ac0*/  ULEA UR16, UR22, UR10, 0x3 ;  /* 0x0000000a16107291 */ /* 0x000fd2000f8e183f */
[----:B------:R0:W1:Y:S01]  /*1ad0*/  SYNCS.PHASECHK.TRANS64.TRYWAIT P0, [UR16], R7 ;  /* 0x00000007ff0075a7 */ /* 0x0000620008000150 */
[----:B------:R-:W-:Y:S05]  /*1ae0*/  @!P1 BRA `(.L_x_21) ;  /* 0x0000000000049947 */ /* 0x000fea0003800000 */
[----:B------:R-:W-:Y:S01]  /*1af0*/  BPT.TRAP 0x1 ;  /* 0x000000040000795c */ /* 0x000fe20000300000 */
.L_x_21:
[----:B-1----:R-:W-:Y:S05]  /*1b00*/  @P0 BRA `(.L_x_22) ;  /* 0x0000000000080947 */ /* 0x002fea0003800000 */
[----:B------:R-:W1:Y:S02]  /*1b10*/  SYNCS.PHASECHK.TRANS64.TRYWAIT P0, [UR16], R7 ;  /* 0x00000007ff0075a7 */ /* 0x000e640008000150 */
[----:B-1----:R-:W-:Y:S05]  /*1b20*/  @!P0 BRA `(.L_x_23) ;  /* 0x0000003c005c8947 */ /* 0x002fea0003800000 */
.L_x_22:
[----:B------:R-:W-:Y:S01]  /*1b30*/  UIADD3 UR16, UR10, 0x30100, URZ ;  /* 0x000301000a107890 */ /* 0x000fe2000fffe03f */
[----:B------:R-:W-:Y:S01]  /*1b40*/  WARPGROUP.ARRIVE ;  /* 0x00000000000079c5 */ /* 0x000fe20000000000 */
[----:B------:R-:W-:Y:S02]  /*1b50*/  UISETP.NE.AND UP0, UPT, UR7, URZ, UPT ;  /* 0x0000003f0700728c */ /* 0x000fe4000bf05270 */
[----:B------:R-:W-:Y:S02]  /*1b60*/  USHF.R.U32.HI UR16, URZ, 0x4, UR16 ;  /* 0x000000043f107899 */ /* 0x000fe40008011610 */
[----:B------:R-:W-:Y:S02]  /*1b70*/  USEL UR8, UR8, URZ, !UP0 ;  /* 0x0000003f08087287 */ /* 0x000fe4000c000000 */
[----:B------:R-:W-:Y:S02]  /*1b80*/  ULOP3.LUT UR16, UR16, 0x3fff, URZ, 0xc0, !UPT ;  /* 0x00003fff10107892 */ /* 0x000fe4000f8ec03f */
[----:B------:R-:W-:-:S02]  /*1b90*/  UISETP.NE.U32.AND UP0, UPT, UR8, URZ, UPT ;  /* 0x0000003f0800728c */ /* 0x000fc4000bf05070 */
[----:B------:R-:W-:Y:S02]  /*1ba0*/  ULOP3.LUT UR7, UR16, 0x10000, URZ, 0xfc, !UPT ;  /* 0x0001000010077892 */ /* 0x000fe4000f8efc3f */
[----:B------:R-:W-:Y:S02]  /*1bb0*/  UIMAD UR8, UR22, 0xc00, UR11 ;  /* 0x00000c00160878a4 */ /* 0x000fe4000f8e020b */
[----:B------:R-:W-:Y:S02]  /*1bc0*/  ULEA UR7, UR22, UR7, 0x6 ;  /* 0x0000000716077291 */ /* 0x000fe4000f8e303f */
[----:B------:R-:W-:Y:S02]  /*1bd0*/  UIADD3 UR24, UR8, 0x400, URZ ;  /* 0x0000040008187890 */ /* 0x000fe4000fffe03f */
[----:B------:R-:W-:Y:S02]  /*1be0*/  UIADD3 UR25, UR8, 0x800, URZ ;  /* 0x0000080008197890 */ /* 0x000fe4000fffe03f */
[----:B------:R-:W-:Y:S01]  /*1bf0*/  UMOV UR16, UR8 ;  /* 0x0000000800107c82 */ /* 0x000fe20008000000 */
[----:B------:R-:W-:Y:S01]  /*1c00*/  UMOV UR17, 0x40000040 ;  /* 0x4000004000117882 */ /* 0x000fe20000000000 */
[----:B------:R-:W-:Y:S01]  /*1c10*/  UMOV UR18, UR7 ;  /* 0x0000000700127c82 */ /* 0x000fe20008000000 */
[----:B------:R-:W-:Y:S01]  /*1c20*/  UMOV UR19, 0x40000000 ;  /* 0x4000000000137882 */ /* 0x000fe20000000000 */
[----:B------:R-:W-:Y:S01]  /*1c30*/  UIADD3 UR6, UR6, 0x4, URZ ;  /* 0x0000000406067890 */ /* 0x000fe2000fffe03f */
[----:B------:R-:W-:Y:S01]  /*1c40*/  QGMMA.64x8x32.F32.E4M3.E4M3 R36, gdesc[UR16], R36, UP0 ;  /* 0x00000000102479f3 */ /* 0x000fe2000bf00824 */
        /* <DEDUP_REMOVED lines=8> */
[----:B------:R-:W-:-:S02]  /*1cd0*/  UIADD3 UR16, UR8, 0x2, URZ ;  /* 0x0000000208107890 */ /* 0x000fc4000fffe03f */
[----:B------:R-:W-:Y:S01]  /*1ce0*/  UIADD3 UR18, UR7, 0x2, URZ ;  /* 0x0000000207127890 */ /* 0x000fe2000fffe03f */
[----:B------:R-:W-:Y:S01]  /*1cf0*/  UMOV UR17, 0x40000040 ;  /* 0x4000004000117882 */ /* 0x000fe20000000000 */
[----:B------:R-:W-:Y:S01]  /*1d00*/  UMOV UR19, 0x40000000 ;  /* 0x4000000000137882 */ /* 0x000fe20000000000 */
[----:B------:R-:W-:-:S06]  /*1d10*/  UISETP.NE.AND UP0, UPT, UR6, UR23, UPT ;  /* 0x000000170600728c */ /* 0x000fcc000bf05270 */
        /* <DEDUP_REMOVED lines=15> */
[----:B------:R-:W-:Y:S02]  /*1e10*/  UMOV UR17, 0x40000040 ;  /* 0x4000004000117882 */ /* 0x000fe40000000000 */
[----:B------:R-:W-:Y:S01]  /*1e20*/  QGMMA.64x8x32.F32.E4M3.E4M3 R40, gdesc[UR16], R40 ;  /* 0x00000000102879f3 */ /* 0x000fe20008700828 */
[----:B------:R-:W-:Y:S01]  /*1e30*/  UMOV UR16, UR25 ;  /* 0x0000001900107c82 */ /* 0x000fe20008000000 */
[----:B------:R-:W-:Y:S02]  /*1e40*/  UMOV UR17, 0x40000040 ;  /* 0x4000004000117882 */ /* 0x000fe40000000000 */
[----:B------:R-:W-:Y:S01]  /*1e50*/  QGMMA.64x8x32.F32.E4M3.E4M3 R44, gdesc[UR16], R44 ;  /* 0x00000000102c79f3 */ /* 0x000fe2000870082c */
[----:B------:R-:W-:Y:S02]  /*1e60*/  UIADD3 UR16, UR8, 0x6, URZ ;  /* 0x0000000608107890 */ /* 0x000fe4000fffe03f */
[----:B------:R-:W-:-:S02]  /*1e70*/  UIADD3 UR18, UR7, 0x6, URZ ;  /* 0x0000000607127890 */ /* 0x000fc4000fffe03f */
[----:B------:R-:W-:Y:S02]  /*1e80*/  UIADD3 UR7, UR8, 0x406, URZ ;  /* 0x0000040608077890 */ /* 0x000fe4000fffe03f */
[----:B------:R-:W-:Y:S01]  /*1e90*/  UIADD3 UR8, UR8, 0x806, URZ ;  /* 0x0000080608087890 */ /* 0x000fe2000fffe03f */
[----:B------:R-:W-:Y:S01]  /*1ea0*/  UMOV UR17, 0x40000040 ;  /* 0x4000004000117882 */ /* 0x000fe20000000000 */
[----:B------:R-:W-:-:S03]  /*1eb0*/  UMOV UR19, 0x40000000 ;  /* 0x4000000000137882 */ /* 0x000fc60000000000 */
[----:B------:R-:W-:Y:S01]  /*1ec0*/  QGMMA.64x8x32.F32.E4M3.E4M3 R36, gdesc[UR16], R36 ;  /* 0x00000000102479f3 */ /* 0x000fe20008700824 */
[----:B------:R-:W-:Y:S01]  /*1ed0*/  UMOV UR16, UR7 ;  /* 0x0000000700107c82 */ /* 0x000fe20008000000 */
[----:B------:R-:W-:Y:S01]  /*1ee0*/  UMOV UR17, 0x40000040 ;  /* 0x4000004000117882 */ /* 0x000fe20000000000 */
[----:B------:R-:W-:Y:S01]  /*1ef0*/  USEL UR7, URZ, 0x1, UP0 ;  /* 0x000000013f077887 */ /* 0x000fe20008000000 */
[----:B------:R-:W-:Y:S01]  /*1f00*/  QGMMA.64x8x32.F32.E4M3.E4M3 R40, gdesc[UR16], R40 ;  /* 0x00000000102879f3 */ /* 0x000fe20008700828 */
[----:B------:R-:W-:Y:S01]  /*1f10*/  UMOV UR16, UR8 ;  /* 0x0000000800107c82 */ /* 0x000fe20008000000 */
[----:B------:R-:W-:Y:S02]  /*1f20*/  UMOV UR17, 0x40000040 ;  /* 0x4000004000117882 */ /* 0x000fe40000000000 */
[----:B------:R-:W-:Y:S01]  /*1f30*/  QGMMA.64x8x32.F32.E4M3.E4M3 R44, gdesc[UR16], R44, gsb0 ;  /* 0x00000000102c79f3 */ /* 0x000fe2000800082c */
[----:B------:R-:W-:Y:S02]  /*1f40*/  ISETP.NE.AND P0, PT, RZ, UR7, PT ;  /* 0x00000007ff007c0c */ /* 0x000fe4000bf05270 */
[----:B------:R-:W-:-:S11]  /*1f50*/  WARPGROUP.DEPBAR.LE gsb0, 0x1 ;  /* 0x00008000000079c5 */ /* 0x000fd60000010100 */
[----:B------:R-:W-:Y:S05]  /*1f60*/  @!P0 BRA `(.L_x_24) ;  /* 0x0000000000388947 */ /* 0x000fea0003800000 */
[----:B------:R-:W-:Y:S02]  /*1f70*/  WARPGROUP.DEPBAR.LE gsb0, 0x0 ;  /* 0x00008000000079c5 */ /* 0x000fe40000010000 */
[----:B------:R-:W-:-:S01]  /*1f80*/  FADD R53, R36, R53 ;  /* 0x0000003524357221 */ /* 0x000fc20000000000 */
[----:B------:R-:W-:Y:S01]  /*1f90*/  FADD R52, R37, R52 ;  /* 0x0000003425347221 */ /* 0x000fe20000000000 */
        /* <DEDUP_REMOVED lines=10> */
[----:B------:R-:W-:-:S06]  /*2040*/  UMOV UR6, URZ ;  /* 0x0000003f00067c82 */ /* 0x000fcc0008000000 */
.L_x_24:
[----:B------:R-:W-:Y:S05]  /*2050*/  @!P1 BRA `(.L_x_25) ;  /* 0x0000000000049947 */ /* 0x000fea0003800000 */
[----:B------:R-:W-:Y:S01]  /*2060*/  BPT.TRAP 0x1 ;  /* 0x000000040000795c */ /* 0x000fe20000300000 */
.L_x_25:
[----:B------:R-:W-:Y:S01]  /*2070*/  ULEA UR8, UR12, UR10, 0x3 ;  /* 0x0000000a0c087291 */ /* 0x000fe2000f8e183f */
[----:B------:R-:W-:-:S03]  /*2080*/  ISETP.GT.U32.AND P0, PT, R0, 0x1, PT ;  /* 0x000000010000780c */ /* 0x000fc60003f04070 */
[----:B------:R-:W-:-:S04]  /*2090*/  UIADD3 UR8, UR8, 0x20, URZ ;  /* 0x0000002008087890 */ /* 0x000fc8000fffe03f */
[----:B------:R-:W-:-:S09]  /*20a0*/  UPRMT UR8, URZ, 0x654, UR8 ;  /* 0x000006543f087896 */ /* 0x000fd20008000008 */
[----:B------:R-:W-:Y:S01]  /*20b0*/  SYNCS.ARRIVE.TRANS64.RED.A1T0 RZ, [UR8], RZ ;  /* 0x000000ffffff79a7 */ /* 0x000fe20008100408 */
[----:B------:R-:W-:Y:S05]  /*20c0*/  @P0 BRA `(.L_x_26) ;  /* 0x0000000000040947 */ /* 0x000fea0003800000 */
[----:B------:R-:W-:Y:S01]  /*20d0*/  BPT.TRAP 0x1 ;  /* 0x000000040000795c */ /* 0x000fe20000300000 */
.L_x_26:
[----:B------:R-:W-:Y:S01]  /*20e0*/  UIADD3 UR22, UR22, 0x1, URZ ;  /* 0x0000000116167890 */ /* 0x000fe2000fffe03f */
[C---:B------:R-:W-:Y:S01]  /*20f0*/  ISETP.GT.AND P0, PT, R6.reuse, 0x1, PT ;  /* 0x000000010600780c */ /* 0x040fe20003f04270 */
[----:B------:R-:W-:Y:S01]  /*2100*/  UIADD3 UR12, UR12, 0x1, URZ ;  /* 0x000000010c0c7890 */ /* 0x000fe2000fffe03f */
[----:B------:R-:W-:Y:S01]  /*2110*/  VIADD R6, R6, 0xffffffff ;  /* 0xffffffff06067836 */ /* 0x000fe20000000000 */
[----:B------:R-:W-:Y:S02]  /*2120*/  UISETP.NE.AND UP0, UPT, UR22, 0x4, UPT ;  /* 0x000000041600788c */ /* 0x000fe4000bf05270 */
[----:B------:R-:W-:Y:S02]  /*2130*/  UISETP.NE.AND UP1, UPT, UR12, 0x4, UPT ;  /* 0x000000040c00788c */ /* 0x000fe4000bf25270 */
[----:B------:R-:W-:Y:S02]  /*2140*/  USEL UR8, URZ, 0x1, UP0 ;  /* 0x000000013f087887 */ /* 0x000fe40008000000 */
[----:B------:R-:W-:-:S02]  /*2150*/  USEL UR22, UR22, URZ, UP0 ;  /* 0x0000003f16167287 */ /* 0x000fc40008000000 */
[----:B------:R-:W-:Y:S02]  /*2160*/  USEL UR12, UR12, URZ, UP1 ;  /* 0x0000003f0c0c7287 */ /* 0x000fe40008800000 */
[----:B------:R-:W-:Y:S01]  /*2170*/  LOP3.LUT R11, R11, UR8, RZ, 0x3c, !PT ;  /* 0x000000080b0b7c12 */ /* 0x000fe2000f8e3cff */
[----:B------:R-:W-:Y:S01]  /*2180*/  UMOV UR8, 0x1 ;  /* 0x0000000100087882 */ /* 0x000fe20000000000 */
[----:B------:R-:W-:Y:S08]  /*2190*/  @P0 BRA `(.L_x_27) ;  /* 0xfffffff8002c0947 */ /* 0x000ff0000383ffff */
.L_x_19:
[----:B------:R-:W-:Y:S01]  /*21a0*/  UISETP.NE.AND UP0, UPT, UR6, URZ, UPT ;  /* 0x0000003f0600728c */ /* 0x000fe2000bf05270 */
[----:B01----:R-:W0:Y:S03]  /*21b0*/  LDC R6, c[0x0][0x28c] ;  /* 0x0000a300ff067b82 */ /* 0x003e260000000800 */
[----:B------:R-:W-:-:S06]  /*21c0*/  USEL UR6, URZ, 0x1, !UP0 ;  /* 0x000000013f067887 */ /* 0x000fcc000c000000 */
[----:B------:R-:W-:Y:S02]  /*21d0*/  ISETP.NE.AND P0, PT, RZ, UR6, PT ;  /* 0x00000006ff007c0c */ /* 0x000fe4000bf05270 */
[----:B0-----:R-:W-:-:S11]  /*21e0*/  ISETP.GE.AND P1, PT, R6, 0x1, PT ;  /* 0x000000010600780c */ /* 0x001fd60003f26270 */
[----:B------:R-:W-:Y:S05]  /*21f0*/  @!P0 BRA `(.L_x_28) ;  /* 0x0000000000348947 */ /* 0x000fea0003800000 */
[----:B------:R-:W-:Y:S02]  /*2200*/  WARPGROUP.DEPBAR.LE gsb0, 0x0 ;  /* 0x00008000000079c5 */ /* 0x000fe40000010000 */
[----:B------:R-:W-:Y:S01]  /*2210*/  FADD R53, R36, R53 ;  /* 0x0000003524357221 */ /* 0x000fe20000000000 */
        /* <DEDUP_REMOVED lines=10> */
[----:B------:R-:W-:-:S07]  /*22c0*/  FADD R16, R16, R47 ;  /* 0x0000002f10107221 */ /* 0x000fce0000000000 */
.L_x_28:
[----:B------:R-:W-:Y:S02]  /*22d0*/  WARPGROUP.DEPBAR.LE gsb0, 0x0 ;  /* 0x00008000000079c5 */ /* 0x000fe40000010000 */
[----:B------:R-:W-:Y:S05]  /*22e0*/  @!P1 BRA `(.L_x_29) ;  /* 0x0000000000389947 */ /* 0x000fea0003800000 */
[----:B------:R-:W-:-:S13]  /*22f0*/  ISETP.NE.AND P0, PT, R54, 0x3, PT ;  /* 0x000000033600780c */ /* 0x000fda0003f05270 */
[----:B------:R-:W-:Y:S05]  /*2300*/  @!P0 BRA `(.L_x_30) ;  /* 0x0000000000048947 */ /* 0x000fea0003800000 */
[----:B------:R-:W-:Y:S01]  /*2310*/  BPT.TRAP 0x1 ;  /* 0x000000040000795c */ /* 0x000fe20000300000 */
.L_x_30:
[----:B------:R-:W-:Y:S01]  /*2320*/  UISETP.LT.AND UP0, UPT, UR9, 0x1, UPT ;  /* 0x000000010900788c */ /* 0x000fe2000bf01270 */
[----:B------:R-:W-:-:S03]  /*2330*/  ISETP.GT.U32.AND P0, PT, R0, 0x1, PT ;  /* 0x000000010000780c */ /* 0x000fc60003f04070 */
[----:B------:R-:W-:-:S04]  /*2340*/  USEL UR6, UR9, 0x1, UP0 ;  /* 0x0000000109067887 */ /* 0x000fc80008000000 */
[----:B------:R-:W-:-:S04]  /*2350*/  UIADD3 UR6, UR5, UR9, -UR6 ;  /* 0x0000000905067290 */ /* 0x000fc8000fffe806 */
[----:B------:R-:W-:-:S04]  /*2360*/  USHF.L.U32 UR6, UR6, 0x3, URZ ;  /* 0x0000000306067899 */ /* 0x000fc8000800063f */
[----:B------:R-:W-:-:S04]  /*2370*/  ULOP3.LUT UR6, UR6, 0x18, URZ, 0xc0, !UPT ;  /* 0x0000001806067892 */ /* 0x000fc8000f8ec03f */
[----:B------:R-:W-:-:S04]  /*2380*/  UIADD3 UR6, UR10, 0x20, UR6 ;  /* 0x000000200a067890 */ /* 0x000fc8000fffe006 */
[----:B------:R-:W-:-:S09]  /*2390*/  UPRMT UR6, URZ, 0x654, UR6 ;  /* 0x000006543f067896 */ /* 0x000fd20008000006 */
[----:B------:R-:W-:Y:S01]  /*23a0*/  SYNCS.ARRIVE.TRANS64.RED.A1T0 RZ, [UR6], RZ ;  /* 0x000000ffffff79a7 */ /* 0x000fe20008100406 */
[----:B------:R-:W-:Y:S05]  /*23b0*/  @P0 BRA `(.L_x_29) ;  /* 0x0000000000040947 */ /* 0x000fea0003800000 */
[----:B------:R-:W-:Y:S01]  /*23c0*/  BPT.TRAP 0x1 ;  /* 0x000000040000795c */ /* 0x000fe20000300000 */
.L_x_29:
[----:B------:R-:W0:Y:S01]  /*23d0*/  LDC R18, c[0x0][0x288] ;  /* 0x0000a200ff127b82 */ /* 0x000e220000000800 */
[----:B------:R-:W-:Y:S01]  /*23e0*/  IMAD.SHL.U32 R25, R10, 0x8, RZ ;  /* 0x000000080a197824 */ /* 0x000fe200078e00ff */
[----:B------:R-:W-:Y:S01]  /*23f0*/  SHF.R.S32.HI R32, RZ, 0x1f, R33 ;  /* 0x0000001fff207819 */ /* 0x000fe20000011421 */
[C---:B------:R-:W-:Y:S01]  /*2400*/  IMAD.SHL.U32 R20, R30.reuse, 0x2, RZ ;  /* 0x000000021e147824 */ /* 0x040fe200078e00ff */
[----:B------:R-:W-:Y:S01]  /*2410*/  ULDC.64 UR6, c[0x0][0x5d0] ;  /* 0x0001740000067ab9 */ /* 0x000fe20000000a00 */
[----:B------:R-:W-:Y:S01]  /*2420*/  IMAD R29, R19, 0x180, RZ ;  /* 0x00000180131d7824 */ /* 0x000fe200078e02ff */
[----:B------:R-:W-:Y:S01]  /*2430*/  LOP3.LUT R10, R30, 0x3, RZ, 0xc0, !PT ;  /* 0x000000031e0a7812 */ /* 0x000fe200078ec0ff */
[----:B------:R-:W-:Y:S01]  /*2440*/  IMAD R6, R32, UR6, RZ ;  /* 0x0000000620067c24 */ /* 0x000fe2000f8e02ff */
[----:B------:R-:W-:Y:S01]  /*2450*/  LOP3.LUT R20, R25, 0x6, R20, 0xf8, !PT ;  /* 0x0000000619147812 */ /* 0x000fe200078ef814 */
[----:B------:R-:W-:Y:S02]  /*2460*/  IMAD.MOV.U32 R22, RZ, RZ, -0x1 ;  /* 0xffffffffff167424 */ /* 0x000fe400078e00ff */
[----:B------:R-:W-:Y:S01]  /*2470*/  IMAD R11, R33, UR7, R6 ;  /* 0x00000007210b7c24 */ /* 0x000fe2000f8e0206 */
[----:B------:R-:W-:-:S03]  /*2480*/  SHF.R.S32.HI R21, RZ, 0x1f, R20 ;  /* 0x0000001fff157819 */ /* 0x000fc60000011414 */
[----:B------:R-:W-:Y:S01]  /*2490*/  IMAD.WIDE.U32 R6, R33, UR6, R20 ;  /* 0x0000000621067c25 */ /* 0x000fe2000f8e0014 */
[----:B------:R-:W-:-:S03]  /*24a0*/  ULDC UR6, c[0x0][0x284] ;  /* 0x0000a10000067ab9 */ /* 0x000fc60000000800 */
[----:B------:R-:W-:Y:S01]  /*24b0*/  IMAD.IADD R7, R7, 0x1, R11 ;  /* 0x0000000107077824 */ /* 0x000fe200078e020b */
[----:B0-----:R-:W-:Y:S01]  /*24c0*/  ISETP.GE.AND P0, PT, R25, R18, PT ;  /* 0x000000121900720c */ /* 0x001fe20003f06270 */
[----:B------:R-:W-:-:S03]  /*24d0*/  IMAD R10, R10, -0x2, R18 ;  /* 0xfffffffe0a0a7824 */ /* 0x000fc600078e0212 */
[----:B------:R-:W-:Y:S01]  /*24e0*/  ISETP.GE.OR P0, PT, R29, UR6, P0 ;  /* 0x000000061d007c0c */ /* 0x000fe20008706670 */
[----:B------:R-:W-:-:S12]  /*24f0*/  IMAD.IADD R25, R10, 0x1, -R25 ;  /* 0x000000010a197824 */ /* 0x000fd800078e0a19 */
[----:B------:R-:W-:Y:S05]  /*2500*/  @P0 BRA `(.L_x_31) ;  /* 0x0000001400940947 */ /* 0x000fea0003800000 */
[----:B------:R-:W0:Y:S01]  /*2510*/  LDC.64 R10, c[0x0][0x5c8] ;  /* 0x00017200ff0a7b82 */ /* 0x000e220000000a00 */
[----:B---3-5:R-:W-:Y:S01]  /*2520*/  FSETP.NEU.AND P0, PT, R5, RZ, PT ;  /* 0x000000ff0500720b */ /* 0x028fe20003f0d000 */
[----:B------:R-:W-:Y:S01]  /*2530*/  IMAD.WIDE R18, R19, 0x180, R2 ;  /* 0x0000018013127825 */ /* 0x000fe200078e0202 */
[----:B------:R-:W-:Y:S03]  /*2540*/  BSSY B0, `(.L_x_31) ;  /* 0x0000161000007945 */ /* 0x000fe60003800000 */
[----:B------:R-:W-:Y:S02]  /*2550*/  IMAD.IADD R29, R14, 0x1, -R29 ;  /* 0x000000010e1d7824 */ /* 0x000fe400078e0a1d */
[-C--:B0-----:R-:W-:Y:S02]  /*2560*/  IMAD R26, R19, R10.reuse, RZ ;  /* 0x0000000a131a7224 */ /* 0x081fe400078e02ff */
[----:B------:R-:W-:-:S04]  /*2570*/  IMAD.WIDE.U32 R6, R18, R10, R6 ;  /* 0x0000000a12067225 */ /* 0x000fc800078e0006 */
[----:B------:R-:W-:-:S04]  /*2580*/  IMAD R35, R18, R11, R26 ;  /* 0x0000000b12237224 */ /* 0x000fc800078e021a */
[----:B------:R-:W-:Y:S01]  /*2590*/  IMAD.IADD R26, R7, 0x1, R35 ;  /* 0x00000001071a7824 */ /* 0x000fe200078e0223 */
[----:B------:R-:W-:Y:S06]  /*25a0*/  @!P0 BRA `(.L_x_32) ;  /* 0x0000000c009c8947 */ /* 0x000fec0003800000 */
[----:B------:R-:W-:Y:S01]  /*25b0*/  ULDC.64 UR6, c[0x0][0x5b8] ;  /* 0x00016e0000067ab9 */ /* 0x000fe20000000a00 */
[----:B------:R-:W-:Y:S01]  /*25c0*/  ISETP.GE.AND P0, PT, R29, 0x1, PT ;  /* 0x000000011d00780c */ /* 0x000fe20003f06270 */
[----:B------:R-:W-:Y:S01]  /*25d0*/  IMAD R32, R32, UR6, RZ ;  /* 0x0000000620207c24 */ /* 0x000fe2000f8e02ff */
[----:B------:R-:W-:Y:S01]  /*25e0*/  ULDC.64 UR10, c[0x0][0x5a8] ;  /* 0x00016a00000a7ab9 */ /* 0x000fe20000000a00 */
[----:B------:R-:W-:Y:S01]  /*25f0*/  IMAD.WIDE.U32 R20, R33, UR6, R20 ;  /* 0x0000000621147c25 */ /* 0x000fe2000f8e0014 */
[----:B------:R-:W-:-:S03]  /*2600*/  ISETP.LT.OR P2, PT, R25, 0x1, !P0 ;  /* 0x000000011900780c */ /* 0x000fc60004741670 */
[----:B------:R-:W-:Y:S01]  /*2610*/  IMAD R33, R33, UR7, R32 ;  /* 0x0000000721217c24 */ /* 0x000fe2000f8e0220 */
[----:B------:R-:W-:Y:S02]  /*2620*/  ULDC.64 UR6, c[0x0][0x5b0] ;  /* 0x00016c0000067ab9 */ /* 0x000fe40000000a00 */
[----:B------:R-:W-:Y:S02]  /*2630*/  IMAD R35, R19, UR6, RZ ;  /* 0x0000000613237c24 */ /* 0x000fe4000f8e02ff */
[----:B------:R-:W-:Y:S02]  /*2640*/  IMAD.IADD R21, R21, 0x1, R33 ;  /* 0x0000000115157824 */ /* 0x000fe400078e0221 */
[C---:B------:R-:W-:Y:S02]  /*2650*/  IMAD R35, R18.reuse, UR7, R35 ;  /* 0x0000000712237c24 */ /* 0x040fe4000f8e0223 */
[----:B------:R-:W-:Y:S01]  /*2660*/  IMAD.WIDE.U32 R32, R18, UR6, R20 ;  /* 0x0000000612207c25 */ /* 0x000fe2000f8e0014 */
[----:B------:R-:W0:Y:S02]  /*2670*/  @!P2 LDC.64 R38, c[0x0][0x5c0] ;  /* 0x00017000ff26ab82 */ /* 0x000e240000000a00 */
[----:B------:R-:W-:-:S02]  /*2680*/  IADD3 R34, P1, R32, UR10, RZ ;  /* 0x0000000a20227c10 */ /* 0x000fc4000ff3e0ff */
[----:B------:R-:W-:Y:S02]  /*2690*/  PRMT R32, RZ, 0x7610, R32 ;  /* 0x00007610ff207816 */ /* 0x000fe40000000020 */
[----:B------:R-:W-:-:S05]  /*26a0*/  IADD3.X R35, R33, UR11, R35, P1, !PT ;  /* 0x0000000b21237c10 */ /* 0x000fca0008ffe423 */
[----:B------:R-:W3:Y:S01]  /*26b0*/  @!P2 LDG.E.U8 R32, desc[UR20][R34.64] ;  /* 0x000000142220a981 */ /* 0x000ee2000c1e1100 */
[----:B------:R-:W-:-:S13]  /*26c0*/  ISETP.LT.OR P0, PT, R25, 0x2, !P0 ;  /* 0x000000021900780c */ /* 0x000fda0004701670 */
[----:B------:R-:W1:Y:S01]  /*26d0*/  @!P0 LDC.64 R42, c[0x0][0x5c0] ;  /* 0x00017000ff2a8b82 */ /* 0x000e620000000a00 */
[----:B---3--:R-:W-:-:S04]  /*26e0*/  LOP3.LUT R32, R32, 0xff, RZ, 0xc0, !PT ;  /* 0x000000ff20207812 */ /* 0x008fc800078ec0ff */
[----:B------:R-:W-:-:S05]  /*26f0*/  F2FP.F16.E4M3.UNPACK_B R32, R32 ;  /* 0x00000020ff20723e */ /* 0x000fca00020006ff */
[----:B------:R-:W-:-:S05]  /*2700*/  HADD2.F32 R32, -RZ, R32.H0_H0 ;  /* 0x20000020ff207230 */ /* 0x000fca0000004100 */
[----:B------:R-:W-:Y:S01]  /*2710*/  FMUL R36, R32, R5 ;  /* 0x0000000520247220 */ /* 0x000fe20000400000 */
[----:B0-----:R-:W-:-:S03]  /*2720*/  @!P2 IADD3 R32, P1, R6, R38, RZ ;  /* 0x000000260620a210 */ /* 0x001fc60007f3e0ff */
[----:B--2---:R-:W-:Y:S02]  /*2730*/  FFMA R36, R53, R4, R36 ;  /* 0x0000000435247223 */ /* 0x004fe40000000024 */
[----:B------:R-:W-:-:S03]  /*2740*/  @!P2 IMAD.X R33, R26, 0x1, R39, P1 ;  /* 0x000000011a21a824 */ /* 0x000fc600008e0627 */
[----:B------:R-:W-:Y:S02]  /*2750*/  F2FP.SATFINITE.E4M3.F32.PACK_AB_MERGE_C R41, RZ, R36, RZ ;  /* 0x00000024ff29723e */ /* 0x000fe400048070ff */
[----:B------:R-:W-:-:S03]  /*2760*/  PRMT R36, RZ, 0x7610, R36 ;  /* 0x00007610ff247816 */ /* 0x000fc60000000024 */
[----:B------:R0:W-:Y:S04]  /*2770*/  @!P2 STG.E.U8 desc[UR20][R32.64], R41 ;  /* 0x000000292000a986 */ /* 0x0001e8000c101114 */
[----:B------:R2:W3:Y:S01]  /*2780*/  @!P0 LDG.E.U8 R36, desc[UR20][R34.64+0x1] ;  /* 0x0000011422248981 */ /* 0x0004e2000c1e1100 */
[----:B------:R-:W-:-:S05]  /*2790*/  IADD3 R39, P1, R18, 0x8, RZ ;  /* 0x0000000812277810 */ /* 0x000fca0007f3e0ff */
[----:B------:R-:W-:Y:S01]  /*27a0*/  IMAD.X R38, RZ, RZ, R19, P1 ;  /* 0x000000ffff267224 */ /* 0x000fe200008e0613 */
[----:B------:R-:W-:Y:S01]  /*27b0*/  ISETP.GE.AND P1, PT, R29, 0x9, PT ;  /* 0x000000091d00780c */ /* 0x000fe20003f26270 */
[----:B0-----:R-:W-:-:S03]  /*27c0*/  IMAD.WIDE.U32 R32, R39, UR6, R20 ;  /* 0x0000000627207c25 */ /* 0x001fc6000f8e0014 */
[----:B------:R-:W-:Y:S01]  /*27d0*/  ISETP.LT.OR P2, PT, R25, 0x1, !P1 ;  /* 0x000000011900780c */ /* 0x000fe20004f41670 */
[----:B------:R-:W-:Y:S01]  /*27e0*/  IMAD R38, R38, UR6, RZ ;  /* 0x0000000626267c24 */ /* 0x000fe2000f8e02ff */
[----:B--2---:R-:W-:Y:S02]  /*27f0*/  IADD3 R34, P4, R32, UR10, RZ ;  /* 0x0000000a20227c10 */ /* 0x004fe4000ff9e0ff */
[----:B------:R-:W-:Y:S01]  /*2800*/  PRMT R32, RZ, 0x7610, R32 ;  /* 0x00007610ff207816 */ /* 0x000fe20000000020 */
[----:B------:R-:W-:-:S05]  /*2810*/  IMAD R39, R39, UR7, R38 ;  /* 0x0000000727277c24 */ /* 0x000fca000f8e0226 */
[----:B------:R-:W-:Y:S02]  /*2820*/  IADD3.X R35, R33, UR11, R39, P4, !PT ;  /* 0x0000000b21237c10 */ /* 0x000fe4000a7fe427 */
[----:B---3--:R-:W-:-:S04]  /*2830*/  LOP3.LUT R36, R36, 0xff, RZ, 0xc0, !PT ;  /* 0x000000ff24247812 */ /* 0x008fc800078ec0ff */
[----:B------:R-:W-:-:S05]  /*2840*/  F2FP.F16.E4M3.UNPACK_B R36, R36 ;  /* 0x00000024ff24723e */ /* 0x000fca00020006ff */
[----:B------:R-:W-:-:S05]  /*2850*/  HADD2.F32 R36, -RZ, R36.H0_H0 ;  /* 0x20000024ff247230 */ /* 0x000fca0000004100 */
[----:B------:R-:W-:Y:S01]  /*2860*/  FMUL R37, R36, R5 ;  /* 0x0000000524257220 */ /* 0x000fe20000400000 */
[----:B-1----:R-:W-:-:S03]  /*2870*/  @!P0 IADD3 R36, P5, R6, R42, RZ ;  /* 0x0000002a06248210 */ /* 0x002fc60007fbe0ff */
[----:B------:R-:W-:Y:S02]  /*2880*/  FFMA R52, R52, R4, R37 ;  /* 0x0000000434347223 */ /* 0x000fe40000000025 */
[----:B------:R-:W-:Y:S02]  /*2890*/  @!P0 IMAD.X R37, R26, 0x1, R43, P5 ;  /* 0x000000011a258824 */ /* 0x000fe400028e062b */
[----:B------:R-:W0:Y:S01]  /*28a0*/  @!P2 LDC.64 R42, c[0x0][0x5c0] ;  /* 0x00017000ff2aab82 */ /* 0x000e220000000a00 */
[----:B------:R-:W-:-:S05]  /*28b0*/  F2FP.SATFINITE.E4M3.F32.PACK_AB_MERGE_C R41, RZ, R52, RZ ;  /* 0x00000034ff29723e */ /* 0x000fca00048070ff */
[----:B------:R1:W-:Y:S04]  /*28c0*/  @!P0 STG.E.U8 desc[UR20][R36.64+0x1], R41 ;  /* 0x0000012924008986 */ /* 0x0003e8000c101114 */
[----:B------:R-:W2:Y:S01]  /*28d0*/  @!P2 LDG.E.U8 R32, desc[UR20][R34.64] ;  /* 0x000000142220a981 */ /* 0x000ea2000c1e1100 */
[----:B------:R-:W-:Y:S02]  /*28e0*/  ISETP.LT.OR P0, PT, R25, 0x2, !P1 ;  /* 0x000000021900780c */ /* 0x000fe40004f01670 */
[----:B-1----:R-:W-:Y:S02]  /*28f0*/  PRMT R36, RZ, 0x7610, R36 ;  /* 0x00007610ff247816 */ /* 0x002fe40000000024 */
[----:B--2---:R-:W-:-:S04]  /*2900*/  LOP3.LUT R32, R32, 0xff, RZ, 0xc0, !PT ;  /* 0x000000ff20207812 */ /* 0x004fc800078ec0ff */
[----:B------:R-:W-:-:S05]  /*2910*/  F2FP.F16.E4M3.UNPACK_B R32, R32 ;  /* 0x00000020ff20723e */ /* 0x000fca00020006ff */
[----:B------:R-:W-:-:S05]  /*2920*/  HADD2.F32 R32, -RZ, R32.H0_H0 ;  /* 0x20000020ff207230 */ /* 0x000fca0000004100 */
[----:B------:R-:W-:Y:S01]  /*2930*/  FMUL R38, R32, R5 ;  /* 0x0000000520267220 */ /* 0x000fe20000400000 */
[----:B0-----:R-:W-:-:S03]  /*2940*/  @!P2 IADD3 R32, P1, P4, R6, R42, R15 ;  /* 0x0000002a0620a210 */ /* 0x001fc60007c3e00f */
[----:B------:R-:W-:Y:S01]  /*2950*/  FFMA R38, R51, R4, R38 ;  /* 0x0000000433267223 */ /* 0x000fe20000000026 */
[----:B------:R-:W-:Y:S02]  /*2960*/  @!P2 IADD3.X R33, R26, R43, R12, P1, P4 ;  /* 0x0000002b1a21a210 */ /* 0x000fe40000fe840c */
[----:B------:R-:W0:Y:S02]  /*2970*/  @!P0 LDC.64 R42, c[0x0][0x5c0] ;  /* 0x00017000ff2a8b82 */ /* 0x000e240000000a00 */
[----:B------:R-:W-:-:S05]  /*2980*/  F2FP.SATFINITE.E4M3.F32.PACK_AB_MERGE_C R41, RZ, R38, RZ ;  /* 0x00000026ff29723e */ /* 0x000fca00048070ff */
[----:B------:R1:W-:Y:S04]  /*2990*/  @!P2 STG.E.U8 desc[UR20][R32.64], R41 ;  /* 0x000000292000a986 */ /* 0x0003e8000c101114 */
[----:B------:R2:W3:Y:S01]  /*29a0*/  @!P0 LDG.E.U8 R36, desc[UR20][R34.64+0x1] ;  /* 0x0000011422248981 */ /* 0x0004e2000c1e1100 */
[----:B------:R-:W-:-:S05]  /*29b0*/  IADD3 R39, P1, R18, 0x80, RZ ;  /* 0x0000008012277810 */ /* 0x000fca0007f3e0ff */
[----:B------:R-:W-:Y:S01]  /*29c0*/  IMAD.X R38, RZ, RZ, R19, P1 ;  /* 0x000000ffff267224 */ /* 0x000fe200008e0613 */
[----:B------:R-:W-:Y:S01]  /*29d0*/  ISETP.GE.AND P1, PT, R29, 0x81, PT ;  /* 0x000000811d00780c */ /* 0x000fe20003f26270 */
[----:B-1----:R-:W-:-:S03]  /*29e0*/  IMAD.WIDE.U32 R32, R39, UR6, R20 ;  /* 0x0000000627207c25 */ /* 0x002fc6000f8e0014 */
        /* <DEDUP_REMOVED lines=16> */
[----:B------:R-:W2:Y:S01]  /*2af0*/  @!P2 LDG.E.U8 R32, desc[UR20][R34.64] ;  /* 0x000000142220a981 */ /* 0x000ea2000c1e1100 */
[----:B------:R-:W-:Y:S01]  /*2b00*/  IMAD.SHL.U32 R39, R11, 0x80, RZ ;  /* 0x000000800b277824 */ /* 0x000fe200078e00ff */
[----:B------:R-:W-:Y:S02]  /*2b10*/  ISETP.LT.OR P0, PT, R25, 0x2, !P1 ;  /* 0x000000021900780c */ /* 0x000fe40004f01670 */
[----:B-1----:R-:W-:-:S11]  /*2b20*/  PRMT R36, RZ, 0x7610, R36 ;  /* 0x00007610ff247816 */ /* 0x002fd60000000024 */
[----:B------:R-:W1:Y:S01]  /*2b30*/  @!P0 LDC.64 R44, c[0x0][0x5c0] ;  /* 0x00017000ff2c8b82 */ /* 0x000e620000000a00 */
[----:B--2---:R-:W-:-:S04]  /*2b40*/  LOP3.LUT R32, R32, 0xff, RZ, 0xc0, !PT ;  /* 0x000000ff20207812 */ /* 0x004fc800078ec0ff */
[----:B------:R-:W-:-:S05]  /*2b50*/  F2FP.F16.E4M3.UNPACK_B R32, R32 ;  /* 0x00000020ff20723e */ /* 0x000fca00020006ff */
[----:B------:R-:W-:Y:S02]  /*2b60*/  HADD2.F32 R38, -RZ, R32.H0_H0 ;  /* 0x20000020ff267230 */ /* 0x000fe40000004100 */
[----:B------:R-:W-:-:S04]  /*2b70*/  IMAD.WIDE.U32 R32, R10, 0x80, RZ ;  /* 0x000000800a207825 */ /* 0x000fc800078e00ff */
[----:B------:R-:W-:Y:S01]  /*2b80*/  FMUL R38, R38, R5 ;  /* 0x0000000526267220 */ /* 0x000fe20000400000 */
[----:B------:R-:W-:Y:S01]  /*2b90*/  IMAD.IADD R33, R33, 0x1, R39 ;  /* 0x0000000121217824 */ /* 0x000fe200078e0227 */
[----:B0-----:R-:W-:Y:S02]  /*2ba0*/  @!P2 IADD3 R32, P1, P4, R6, R42, R32 ;  /* 0x0000002a0620a210 */ /* 0x001fe40007c3e020 */
[----:B------:R-:W-:Y:S02]  /*2bb0*/  FFMA R38, R49, R4, R38 ;  /* 0x0000000431267223 */ /* 0x000fe40000000026 */
[----:B------:R-:W-:-:S03]  /*2bc0*/  @!P2 IADD3.X R33, R26, R43, R33, P1, P4 ;  /* 0x0000002b1a21a210 */ /* 0x000fc60000fe8421 */
[----:B------:R-:W-:-:S05]  /*2bd0*/  F2FP.SATFINITE.E4M3.F32.PACK_AB_MERGE_C R43, RZ, R38, RZ ;  /* 0x00000026ff2b723e */ /* 0x000fca00048070ff */
[----:B------:R1:W-:Y:S04]  /*2be0*/  @!P2 STG.E.U8 desc[UR20][R32.64], R43 ;  /* 0x0000002b2000a986 */ /* 0x0003e8000c101114 */
[----:B------:R0:W2:Y:S01]  /*2bf0*/  @!P0 LDG.E.U8 R36, desc[UR20][R34.64+0x1] ;  /* 0x0000011422248981 */ /* 0x0000a2000c1e1100 */
[----:B------:R-:W-:Y:S02]  /*2c00*/  IADD3 R39, P1, R18, 0x88, RZ ;  /* 0x0000008812277810 */ /* 0x000fe40007f3e0ff */
[----:B------:R-:W-:-:S04]  /*2c10*/  @!P0 LEA R41, P4, R10, R6, 0x7 ;  /* 0x000000060a298211 */ /* 0x000fc800078838ff */
[----:B------:R-:W-:Y:S02]  /*2c20*/  @!P0 LEA.HI.X R38, R10, R26, R11, 0x7, P4 ;  /* 0x0000001a0a268211 */ /* 0x000fe400020f3c0b */
[----:B-1----:R-:W-:Y:S01]  /*2c30*/  @!P0 IADD3 R32, P5, R41, R44, RZ ;  /* 0x0000002c29208210 */ /* 0x002fe20007fbe0ff */
[----:B0-----:R-:W-:-:S04]  /*2c40*/  IMAD.WIDE.U32 R34, R39, UR6, R20 ;  /* 0x0000000627227c25 */ /* 0x001fc8000f8e0014 */
[----:B------:R-:W-:Y:S01]  /*2c50*/  @!P0 IMAD.X R33, R38, 0x1, R45, P5 ;  /* 0x0000000126218824 */ /* 0x000fe200028e062d */
[----:B--2---:R-:W-:-:S04]  /*2c60*/  LOP3.LUT R36, R36, 0xff, RZ, 0xc0, !PT ;  /* 0x000000ff24247812 */ /* 0x004fc800078ec0ff */
[----:B------:R-:W-:-:S05]  /*2c70*/  F2FP.F16.E4M3.UNPACK_B R36, R36 ;  /* 0x00000024ff24723e */ /* 0x000fca00020006ff */
[----:B------:R-:W-:-:S05]  /*2c80*/  HADD2.F32 R36, -RZ, R36.H0_H0 ;  /* 0x20000024ff247230 */ /* 0x000fca0000004100 */
[----:B------:R-:W-:Y:S01]  /*2c90*/  FMUL R37, R36, R5 ;  /* 0x0000000524257220 */ /* 0x000fe20000400000 */
[----:B------:R-:W-:Y:S01]  /*2ca0*/  IMAD.X R36, RZ, RZ, R19, P1 ;  /* 0x000000ffff247224 */ /* 0x000fe200008e0613 */
[----:B------:R-:W-:Y:S02]  /*2cb0*/  ISETP.GE.AND P1, PT, R29, 0x89, PT ;  /* 0x000000891d00780c */ /* 0x000fe40003f26270 */
[----:B------:R-:W-:Y:S01]  /*2cc0*/  FFMA R37, R48, R4, R37 ;  /* 0x0000000430257223 */ /* 0x000fe20000000025 */
[----:B------:R-:W-:Y:S01]  /*2cd0*/  IMAD R36, R36, UR6, RZ ;  /* 0x0000000624247c24 */ /* 0x000fe2000f8e02ff */
[----:B------:R-:W-:-:S03]  /*2ce0*/  ISETP.LT.OR P2, PT, R25, 0x1, !P1 ;  /* 0x000000011900780c */ /* 0x000fc60004f41670 */
[----:B------:R-:W-:Y:S01]  /*2cf0*/  IMAD R39, R39, UR7, R36 ;  /* 0x0000000727277c24 */ /* 0x000fe2000f8e0224 */
[----:B------:R-:W-:Y:S02]  /*2d00*/  IADD3 R36, P4, R34, UR10, RZ ;  /* 0x0000000a22247c10 */ /* 0x000fe4000ff9e0ff */
[----:B------:R-:W-:Y:S02]  /*2d10*/  F2FP.SATFINITE.E4M3.F32.PACK_AB_MERGE_C R41, RZ, R37, RZ ;  /* 0x00000025ff29723e */ /* 0x000fe400048070ff */
[----:B------:R-:W-:Y:S02]  /*2d20*/  PRMT R34, RZ, 0x7610, R34 ;  /* 0x00007610ff227816 */ /* 0x000fe40000000022 */
[----:B------:R-:W-:Y:S01]  /*2d30*/  IADD3.X R37, R35, UR11, R39, P4, !PT ;  /* 0x0000000b23257c10 */ /* 0x000fe2000a7fe427 */
[----:B------:R0:W-:Y:S02]  /*2d40*/  @!P0 STG.E.U8 desc[UR20][R32.64+0x1], R41 ;  /* 0x0000012920008986 */ /* 0x0001e4000c101114 */
[----:B------:R-:W1:Y:S02]  /*2d50*/  @!P2 LDC.64 R42, c[0x0][0x5c0] ;  /* 0x00017000ff2aab82 */ /* 0x000e640000000a00 */
[----:B------:R-:W2:Y:S01]  /*2d60*/  @!P2 LDG.E.U8 R34, desc[UR20][R36.64] ;  /* 0x000000142422a981 */ /* 0x000ea2000c1e1100 */
[----:B------:R-:W-:-:S02]  /*2d70*/  @!P2 IADD3 R35, P0, R15, R6, RZ ;  /* 0x000000060f23a210 */ /* 0x000fc40007f1e0ff */
[----:B------:R-:W-:Y:S02]  /*2d80*/  ISETP.LT.OR P1, PT, R25, 0x2, !P1 ;  /* 0x000000021900780c */ /* 0x000fe40004f21670 */
[----:B------:R-:W-:Y:S01]  /*2d90*/  @!P2 LEA R35, P4, R10, R35, 0x7 ;  /* 0x000000230a23a211 */ /* 0x000fe200078838ff */
[----:B------:R-:W-:-:S05]  /*2da0*/  @!P2 IMAD.X R39, R26, 0x1, R12, P0 ;  /* 0x000000011a27a824 */ /* 0x000fca00000e060c */
[----:B0-----:R-:W-:Y:S02]  /*2db0*/  @!P2 LEA.HI.X R32, R10, R39, R11, 0x7, P4 ;  /* 0x000000270a20a211 */ /* 0x001fe400020f3c0b */
[----:B--2---:R-:W-:-:S04]  /*2dc0*/  LOP3.LUT R34, R34, 0xff, RZ, 0xc0, !PT ;  /* 0x000000ff22227812 */ /* 0x004fc800078ec0ff */
[----:B------:R-:W-:-:S05]  /*2dd0*/  F2FP.F16.E4M3.UNPACK_B R34, R34 ;  /* 0x00000022ff22723e */ /* 0x000fca00020006ff */
[----:B------:R-:W-:-:S05]  /*2de0*/  HADD2.F32 R34, -RZ, R34.H0_H0 ;  /* 0x20000022ff227230 */ /* 0x000fca0000004100 */
[----:B------:R-:W-:Y:S01]  /*2df0*/  FMUL R38, R34, R5 ;  /* 0x0000000522267220 */ /* 0x000fe20000400000 */
[----:B-1----:R-:W-:-:S03]  /*2e00*/  @!P2 IADD3 R34, P0, R35, R42, RZ ;  /* 0x0000002a2322a210 */ /* 0x002fc60007f1e0ff */
[----:B------:R-:W-:Y:S01]  /*2e10*/  FFMA R38, R31, R4, R38 ;  /* 0x000000041f267223 */ /* 0x000fe20000000026 */
[----:B------:R-:W-:Y:S01]  /*2e20*/  PRMT R31, RZ, 0x7610, R31 ;  /* 0x00007610ff1f7816 */ /* 0x000fe2000000001f */
[----:B------:R-:W-:Y:S02]  /*2e30*/  @!P2 IMAD.X R35, R32, 0x1, R43, P0 ;  /* 0x000000012023a824 */ /* 0x000fe400000e062b */
[----:B------:R-:W0:Y:S01]  /*2e40*/  @!P1 LDC.64 R42, c[0x0][0x5c0] ;  /* 0x00017000ff2a9b82 */ /* 0x000e220000000a00 */
[----:B------:R-:W-:-:S05]  /*2e50*/  F2FP.SATFINITE.E4M3.F32.PACK_AB_MERGE_C R39, RZ, R38, RZ ;  /* 0x00000026ff27723e */ /* 0x000fca00048070ff */
[----:B------:R0:W-:Y:S04]  /*2e60*/  @!P2 STG.E.U8 desc[UR20][R34.64], R39 ;  /* 0x000000272200a986 */ /* 0x0001e8000c101114 */
[----:B------:R-:W2:Y:S01]  /*2e70*/  @!P1 LDG.E.U8 R31, desc[UR20][R36.64+0x1] ;  /* 0x00000114241f9981 */ /* 0x000ea2000c1e1100 */
[----:B------:R-:W-:Y:S02]  /*2e80*/  @!P1 IADD3 R41, P2, R15, R6, RZ ;  /* 0x000000060f299210 */ /* 0x000fe40007f5e0ff */
[----:B------:R-:W-:Y:S02]  /*2e90*/  IADD3 R33, P0, R18, 0x100, RZ ;  /* 0x0000010012217810 */ /* 0x000fe40007f1e0ff */
[----:B------:R-:W-:-:S03]  /*2ea0*/  @!P1 LEA R41, P4, R10, R41, 0x7 ;  /* 0x000000290a299211 */ /* 0x000fc600078838ff */
[----:B------:R-:W-:Y:S01]  /*2eb0*/  IMAD.X R38, RZ, RZ, R19, P0 ;  /* 0x000000ffff267224 */ /* 0x000fe200000e0613 */
[----:B------:R-:W-:-:S03]  /*2ec0*/  ISETP.GE.AND P0, PT, R29, 0x101, PT ;  /* 0x000001011d00780c */ /* 0x000fc60003f06270 */
[----:B------:R-:W-:Y:S01]  /*2ed0*/  IMAD R38, R38, UR6, RZ ;  /* 0x0000000626267c24 */ /* 0x000fe2000f8e02ff */
[----:B0-----:R-:W-:Y:S02]  /*2ee0*/  @!P1 IADD3 R34, P5, R41, R42, RZ ;  /* 0x0000002a29229210 */ /* 0x001fe40007fbe0ff */
[----:B--2---:R-:W-:-:S04]  /*2ef0*/  LOP3.LUT R31, R31, 0xff, RZ, 0xc0, !PT ;  /* 0x000000ff1f1f7812 */ /* 0x004fc800078ec0ff */
[----:B------:R-:W-:-:S05]  /*2f00*/  F2FP.F16.E4M3.UNPACK_B R31, R31 ;  /* 0x0000001fff1f723e */ /* 0x000fca00020006ff */
[----:B------:R-:W-:Y:S02]  /*2f10*/  HADD2.F32 R32, -RZ, R31.H0_H0 ;  /* 0x2000001fff207230 */ /* 0x000fe40000004100 */
[----:B------:R-:W-:Y:S01]  /*2f20*/  @!P1 IMAD.X R31, R26, 0x1, R12, P2 ;  /* 0x000000011a1f9824 */ /* 0x000fe200010e060c */
[----:B------:R-:W-:-:S04]  /*2f30*/  ISETP.LT.OR P2, PT, R25, 0x1, !P0 ;  /* 0x000000011900780c */ /* 0x000fc80004741670 */
[----:B------:R-:W-:Y:S01]  /*2f40*/  @!P1 LEA.HI.X R40, R10, R31, R11, 0x7, P4 ;  /* 0x0000001f0a289211 */ /* 0x000fe200020f3c0b */
[----:B------:R-:W-:Y:S01]  /*2f50*/  FMUL R31, R32, R5 ;  /* 0x00000005201f7220 */ /* 0x000fe20000400000 */
[----:B------:R-:W-:-:S04]  /*2f60*/  IMAD.WIDE.U32 R10, R33, UR6, R20 ;  /* 0x00000006210a7c25 */ /* 0x000fc8000f8e0014 */
[----:B------:R-:W-:Y:S01]  /*2f70*/  FFMA R31, R28, R4, R31 ;  /* 0x000000041c1f7223 */ /* 0x000fe2000000001f */
[----:B------:R-:W-:Y:S01]  /*2f80*/  IMAD R33, R33, UR7, R38 ;  /* 0x0000000721217c24 */ /* 0x000fe2000f8e0226 */
[----:B------:R-:W-:Y:S01]  /*2f90*/  IADD3 R32, P4, R10, UR10, RZ ;  /* 0x0000000a0a207c10 */ /* 0x000fe2000ff9e0ff */
[----:B------:R-:W-:Y:S01]  /*2fa0*/  @!P1 IMAD.X R35, R40, 0x1, R43, P5 ;  /* 0x0000000128239824 */ /* 0x000fe200028e062b */
[----:B------:R-:W-:Y:S01]  /*2fb0*/  PRMT R10, RZ, 0x7610, R10 ;  /* 0x00007610ff0a7816 */ /* 0x000fe2000000000a */
[----:B------:R-:W0:Y:S01]  /*2fc0*/  @!P2 LDC.64 R36, c[0x0][0x5c0] ;  /* 0x00017000ff24ab82 */ /* 0x000e220000000a00 */
[----:B------:R-:W-:Y:S02]  /*2fd0*/  F2FP.SATFINITE.E4M3.F32.PACK_AB_MERGE_C R31, RZ, R31, RZ ;  /* 0x0000001fff1f723e */ /* 0x000fe400048070ff */
[----:B------:R-:W-:-:S03]  /*2fe0*/  IADD3.X R33, R11, UR11, R33, P4, !PT ;  /* 0x0000000b0b217c10 */ /* 0x000fc6000a7fe421 */
[----:B------:R1:W-:Y:S04]  /*2ff0*/  @!P1 STG.E.U8 desc[UR20][R34.64+0x1], R31 ;  /* 0x0000011f22009986 */ /* 0x0003e8000c101114 */
[----:B------:R-:W2:Y:S01]  /*3000*/  @!P2 LDG.E.U8 R10, desc[UR20][R32.64] ;  /* 0x00000014200aa981 */ /* 0x000ea2000c1e1100 */
[----:B------:R-:W-:Y:S02]  /*3010*/  ISETP.LT.OR P0, PT, R25, 0x2, !P0 ;  /* 0x000000021900780c */ /* 0x000fe40004701670 */
[----:B--2---:R-:W-:-:S04]  /*3020*/  LOP3.LUT R10, R10, 0xff, RZ, 0xc0, !PT ;  /* 0x000000ff0a0a7812 */ /* 0x004fc800078ec0ff */
[----:B------:R-:W-:-:S05]  /*3030*/  F2FP.F16.E4M3.UNPACK_B R10, R10 ;  /* 0x0000000aff0a723e */ /* 0x000fca00020006ff */
[----:B------:R-:W-:-:S05]  /*3040*/  HADD2.F32 R10, -RZ, R10.H0_H0 ;  /* 0x2000000aff0a7230 */ /* 0x000fca0000004100 */
[----:B------:R-:W-:Y:S01]  /*3050*/  FMUL R28, R10, R5 ;  /* 0x000000050a1c7220 */ /* 0x000fe20000400000 */
[----:B0-----:R-:W-:-:S03]  /*3060*/  @!P2 IADD3 R10, P1, P4, R6, R36, R17 ;  /* 0x00000024060aa210 */ /* 0x001fc60007c3e011 */
[----:B------:R-:W-:Y:S01]  /*3070*/  FFMA R28, R27, R4, R28 ;  /* 0x000000041b1c7223 */ /* 0x000fe2000000001c */
[----:B------:R-:W-:Y:S02]  /*3080*/  @!P2 IADD3.X R11, R26, R37, R13, P1, P4 ;  /* 0x000000251a0ba210 */ /* 0x000fe40000fe840d */
[----:B------:R-:W-:Y:S01]  /*3090*/  PRMT R27, RZ, 0x7610, R27 ;  /* 0x00007610ff1b7816 */ /* 0x000fe2000000001b */
[----:B------:R-:W0:Y:S01]  /*30a0*/  @!P0 LDC.64 R36, c[0x0][0x5c0] ;  /* 0x00017000ff248b82 */ /* 0x000e220000000a00 */
[----:B-1----:R-:W-:-:S05]  /*30b0*/  F2FP.SATFINITE.E4M3.F32.PACK_AB_MERGE_C R35, RZ, R28, RZ ;  /* 0x0000001cff23723e */ /* 0x002fca00048070ff */
[----:B------:R1:W-:Y:S04]  /*30c0*/  @!P2 STG.E.U8 desc[UR20][R10.64], R35 ;  /* 0x000000230a00a986 */ /* 0x0003e8000c101114 */
[----:B------:R-:W2:Y:S01]  /*30d0*/  @!P0 LDG.E.U8 R27, desc[UR20][R32.64+0x1] ;  /* 0x00000114201b8981 */ /* 0x000ea2000c1e1100 */
[----:B------:R-:W-:-:S05]  /*30e0*/  IADD3 R31, P1, R18, 0x108, RZ ;  /* 0x00000108121f7810 */ /* 0x000fca0007f3e0ff */
[----:B------:R-:W-:Y:S01]  /*30f0*/  IMAD.WIDE.U32 R20, R31, UR6, R20 ;  /* 0x000000061f147c25 */ /* 0x000fe2000f8e0014 */
[----:B-1----:R-:W-:Y:S02]  /*3100*/  PRMT R10, RZ, 0x7610, R10 ;  /* 0x00007610ff0a7816 */ /* 0x002fe4000000000a */
[----:B0-----:R-:W-:Y:S02]  /*3110*/  @!P0 IADD3 R28, P5, P6, R6, R36, R17 ;  /* 0x00000024061c8210 */ /* 0x001fe40007ebe011 */
[----:B--2---:R-:W-:-:S04]  /*3120*/  LOP3.LUT R27, R27, 0xff, RZ, 0xc0, !PT ;  /* 0x000000ff1b1b7812 */ /* 0x004fc800078ec0ff */
[----:B------:R-:W-:-:S05]  /*3130*/  F2FP.F16.E4M3.UNPACK_B R27, R27 ;  /* 0x0000001bff1b723e */ /* 0x000fca00020006ff */
[----:B------:R-:W-:Y:S02]  /*3140*/  HADD2.F32 R18, -RZ, R27.H0_H0 ;  /* 0x2000001bff127230 */ /* 0x000fe40000004100 */
[----:B------:R-:W-:Y:S01]  /*3150*/  IMAD.X R27, RZ, RZ, R19, P1 ;  /* 0x000000ffff1b7224 */ /* 0x000fe200008e0613 */
[----:B------:R-:W-:Y:S02]  /*3160*/  ISETP.GE.AND P1, PT, R29, 0x109, PT ;  /* 0x000001091d00780c */ /* 0x000fe40003f26270 */
[----:B------:R-:W-:Y:S01]  /*3170*/  FMUL R19, R18, R5 ;  /* 0x0000000512137220 */ /* 0x000fe20000400000 */
[----:B------:R-:W-:Y:S01]  /*3180*/  IMAD R18, R27, UR6, RZ ;  /* 0x000000061b127c24 */ /* 0x000fe2000f8e02ff */
[----:B------:R-:W-:Y:S02]  /*3190*/  ISETP.LT.OR P2, PT, R25, 0x1, !P1 ;  /* 0x000000011900780c */ /* 0x000fe40004f41670 */
[----:B------:R-:W-:Y:S01]  /*31a0*/  FFMA R19, R24, R4, R19 ;  /* 0x0000000418137223 */ /* 0x000fe20000000013 */
[----:B------:R-:W-:Y:S01]  /*31b0*/  IMAD R31, R31, UR7, R18 ;  /* 0x000000071f1f7c24 */ /* 0x000fe2000f8e0212 */
[----:B------:R-:W-:-:S02]  /*31c0*/  IADD3 R18, P4, R20, UR10, RZ ;  /* 0x0000000a14127c10 */ /* 0x000fc4000ff9e0ff */
[----:B------:R-:W-:Y:S02]  /*31d0*/  @!P0 IADD3.X R29, R26, R37, R13, P5, P6 ;  /* 0x000000251a1d8210 */ /* 0x000fe40002fec40d */
[----:B------:R-:W-:Y:S02]  /*31e0*/  F2FP.SATFINITE.E4M3.F32.PACK_AB_MERGE_C R27, RZ, R19, RZ ;  /* 0x00000013ff1b723e */ /* 0x000fe400048070ff */
[----:B------:R-:W-:-:S03]  /*31f0*/  IADD3.X R19, R21, UR11, R31, P4, !PT ;  /* 0x0000000b15137c10 */ /* 0x000fc6000a7fe41f */
[----:B------:R0:W-:Y:S01]  /*3200*/  @!P0 STG.E.U8 desc[UR20][R28.64+0x1], R27 ;  /* 0x0000011b1c008986 */ /* 0x0001e2000c101114 */
[----:B------:R-:W1:Y:S03]  /*3210*/  @!P2 LDC.64 R32, c[0x0][0x5c0] ;  /* 0x00017000ff20ab82 */ /* 0x000e660000000a00 */
[----:B------:R-:W2:Y:S01]  /*3220*/  @!P2 LDG.E.U8 R10, desc[UR20][R18.64] ;  /* 0x00000014120aa981 */ /* 0x000ea2000c1e1100 */
[----:B------:R-:W-:Y:S01]  /*3230*/  @!P2 IADD3 R11, P0, P4, R17, R6, R15 ;  /* 0x00000006110ba210 */ /* 0x000fe20007c1e00f */
[----:B------:R-:W-:Y:S01]  /*3240*/  BSSY B1, `(.L_x_33) ;  /* 0x000000f000017945 */ /* 0x000fe20003800000 */
[----:B------:R-:W-:Y:S02]  /*3250*/  ISETP.LT.OR P1, PT, R25, 0x2, !P1 ;  /* 0x000000021900780c */ /* 0x000fe40004f21670 */
[----:B------:R-:W-:Y:S02]  /*3260*/  @!P2 IADD3.X R24, R13, R26, R12, P0, P4 ;  /* 0x0000001a0d18a210 */ /* 0x000fe400007e840c */
[----:B--2---:R-:W-:-:S04]  /*3270*/  LOP3.LUT R10, R10, 0xff, RZ, 0xc0, !PT ;  /* 0x000000ff0a0a7812 */ /* 0x004fc800078ec0ff */
[----:B------:R-:W-:-:S05]  /*3280*/  F2FP.F16.E4M3.UNPACK_B R10, R10 ;  /* 0x0000000aff0a723e */ /* 0x000fca00020006ff */
[----:B------:R-:W-:-:S05]  /*3290*/  HADD2.F32 R10, -RZ, R10.H0_H0 ;  /* 0x2000000aff0a7230 */ /* 0x000fca0000004100 */
[----:B------:R-:W-:Y:S01]  /*32a0*/  FMUL R20, R10, R5 ;  /* 0x000000050a147220 */ /* 0x000fe20000400000 */
[----:B-1----:R-:W-:-:S03]  /*32b0*/  @!P2 IADD3 R10, P5, R11, R32, RZ ;  /* 0x000000200b0aa210 */ /* 0x002fc60007fbe0ff */
[----:B------:R-:W-:Y:S02]  /*32c0*/  FFMA R20, R23, R4, R20 ;  /* 0x0000000417147223 */ /* 0x000fe40000000014 */
[----:B------:R-:W-:-:S03]  /*32d0*/  @!P2 IMAD.X R11, R24, 0x1, R33, P5 ;  /* 0x00000001180ba824 */ /* 0x000fc600028e0621 */
[----:B------:R-:W-:Y:S02]  /*32e0*/  F2FP.SATFINITE.E4M3.F32.PACK_AB_MERGE_C R21, RZ, R20, RZ ;  /* 0x00000014ff15723e */ /* 0x000fe400048070ff */
[----:B------:R-:W-:-:S03]  /*32f0*/  PRMT R20, RZ, 0x7610, R20 ;  /* 0x00007610ff147816 */ /* 0x000fc60000000014 */
[----:B------:R0:W-:Y:S01]  /*3300*/  @!P2 STG.E.U8 desc[UR20][R10.64], R21 ;  /* 0x000000150a00a986 */ /* 0x0001e2000c101114 */
[----:B------:R-:W-:Y:S05]  /*3310*/  @P1 BRA `(.L_x_34) ;  /* 0x0000000000041947 */ /* 0x000fea0003800000 */
[----:B------:R1:W5:Y:S02]  /*3320*/  LDG.E.U8 R20, desc[UR20][R18.64+0x1] ;  /* 0x0000011412147981 */ /* 0x000364000c1e1100 */
.L_x_34:
[----:B------:R-:W-:Y:S05]  /*3330*/  BSYNC B1 ;  /* 0x0000000000017941 */ /* 0x000fea0003800000 */
.L_x_33:
[----:B------:R-:W-:Y:S05]  /*3340*/  @P1 BRA `(.L_x_35) ;  /* 0x0000000800001947 */ /* 0x000fea0003800000 */
[----:B-----5:R-:W-:Y:S01]  /*3350*/  LOP3.LUT R20, R20, 0xff, RZ, 0xc0, !PT ;  /* 0x000000ff14147812 */ /* 0x020fe200078ec0ff */
[----:B------:R-:W-:Y:S01]  /*3360*/  ULDC.64 UR6, c[0x0][0x5c0] ;  /* 0x0001700000067ab9 */ /* 0x000fe20000000a00 */
[----:B------:R-:W-:Y:S02]  /*3370*/  IADD3 R6, P0, P1, R17, R6, R15 ;  /* 0x0000000611067210 */ /* 0x000fe4000791e00f */
[----:B------:R-:W-:Y:S02]  /*3380*/  F2FP.F16.E4M3.UNPACK_B R20, R20 ;  /* 0x00000014ff14723e */ /* 0x000fe400020006ff */
[----:B------:R-:W-:Y:S02]  /*3390*/  IADD3.X R26, R13, R26, R12, P0, P1 ;  /* 0x0000001a0d1a7210 */ /* 0x000fe400007e240c */
[----:B------:R-:W-:Y:S01]  /*33a0*/  IADD3 R6, P0, R6, UR6, RZ ;  /* 0x0000000606067c10 */ /* 0x000fe2000ff1e0ff */
[----:B------:R-:W-:-:S05]  /*33b0*/  HADD2.F32 R20, -RZ, R20.H0_H0 ;  /* 0x20000014ff147230 */ /* 0x000fca0000004100 */
[----:B------:R-:W-:-:S04]  /*33c0*/  FMUL R7, R20, R5 ;  /* 0x0000000514077220 */ /* 0x000fc80000400000 */
[----:B------:R-:W-:Y:S01]  /*33d0*/  FFMA R16, R16, R4, R7 ;  /* 0x0000000410107223 */ /* 0x000fe20000000007 */
[----:B------:R-:W-:-:S04]  /*33e0*/  IADD3.X R7, R26, UR7, RZ, P0, !PT ;  /* 0x000000071a077c10 */ /* 0x000fc800087fe4ff */
[----:B0-----:R-:W-:-:S05]  /*33f0*/  F2FP.SATFINITE.E4M3.F32.PACK_AB_MERGE_C R11, RZ, R16, RZ ;  /* 0x00000010ff0b723e */ /* 0x001fca00048070ff */
[----:B------:R2:W-:Y:S01]  /*3400*/  STG.E.U8 desc[UR20][R6.64+0x1], R11 ;  /* 0x0000010b06007986 */ /* 0x0005e2000c101114 */
[----:B------:R-:W-:Y:S05]  /*3410*/  BRA `(.L_x_35) ;  /* 0x0000000400cc7947 */ /* 0x000fea0003800000 */
.L_x_32:
[C---:B------:R-:W-:Y:S01]  /*3420*/  ISETP.GE.AND P1, PT, R29.reuse, 0x9, PT ;  /* 0x000000091d00780c */ /* 0x040fe20003f26270 */
[----:B------:R-:W-:Y:S01]  /*3430*/  IMAD.WIDE.U32 R18, R10, 0x80, RZ ;  /* 0x000000800a127825 */ /* 0x000fe200078e00ff */
[----:B------:R-:W-:-:S03]  /*3440*/  ISETP.GE.AND P0, PT, R29, 0x81, PT ;  /* 0x000000811d00780c */ /* 0x000fc60003f06270 */
[-C--:B--2---:R-:W-:Y:S01]  /*3450*/  FMUL R53, R53, R4.reuse ;  /* 0x0000000435357220 */ /* 0x084fe20000400000 */
[----:B------:R-:W-:Y:S01]  /*3460*/  ISETP.LT.OR P4, PT, R25, 0x1, !P1 ;  /* 0x000000011900780c */ /* 0x000fe20004f81670 */
[----:B------:R-:W-:Y:S01]  /*3470*/  IMAD.SHL.U32 R21, R11, 0x80, RZ ;  /* 0x000000800b157824 */ /* 0x000fe200078e00ff */
[C---:B------:R-:W-:Y:S01]  /*3480*/  ISETP.LT.OR P1, PT, R25.reuse, 0x2, !P1 ;  /* 0x000000021900780c */ /* 0x040fe20004f21670 */
[-C--:B------:R-:W-:Y:S01]  /*3490*/  FMUL R52, R52, R4.reuse ;  /* 0x0000000434347220 */ /* 0x080fe20000400000 */
[----:B------:R-:W-:Y:S01]  /*34a0*/  ISETP.LT.OR P5, PT, R25, 0x1, !P0 ;  /* 0x000000011900780c */ /* 0x000fe200047a1670 */
[----:B------:R-:W-:Y:S01]  /*34b0*/  IMAD.IADD R21, R19, 0x1, R21 ;  /* 0x0000000113157824 */ /* 0x000fe200078e0215 */
[----:B------:R-:W-:Y:S01]  /*34c0*/  P2R R20, PR, RZ, 0x8 ;  /* 0x00000008ff147803 */ /* 0x000fe20000000000 */
[-C--:B------:R-:W-:Y:S01]  /*34d0*/  FMUL R51, R51, R4.reuse ;  /* 0x0000000433337220 */ /* 0x080fe20000400000 */
[----:B------:R-:W-:Y:S01]  /*34e0*/  ISETP.LT.OR P0, PT, R25, 0x2, !P0 ;  /* 0x000000021900780c */ /* 0x000fe20004701670 */
[-C--:B------:R-:W-:Y:S01]  /*34f0*/  FMUL R50, R50, R4.reuse ;  /* 0x0000000432327220 */ /* 0x080fe20000400000 */
[----:B------:R-:W-:Y:S01]  /*3500*/  F2FP.SATFINITE.E4M3.F32.PACK_AB_MERGE_C R53, RZ, R53, RZ ;  /* 0x00000035ff35723e */ /* 0x000fe200048070ff */
[----:B------:R-:W-:Y:S01]  /*3510*/  FMUL R49, R49, R4 ;  /* 0x0000000431317220 */ /* 0x000fe20000400000 */
[----:B------:R-:W-:Y:S01]  /*3520*/  F2FP.SATFINITE.E4M3.F32.PACK_AB_MERGE_C R39, RZ, R52, RZ ;  /* 0x00000034ff27723e */ /* 0x000fe200048070ff */
[----:B------:R-:W0:Y:S01]  /*3530*/  @!P4 LDC.64 R32, c[0x0][0x5c0] ;  /* 0x00017000ff20cb82 */ /* 0x000e220000000a00 */
[----:B------:R-:W-:Y:S01]  /*3540*/  F2FP.SATFINITE.E4M3.F32.PACK_AB_MERGE_C R51, RZ, R51, RZ ;  /* 0x00000033ff33723e */ /* 0x000fe200048070ff */
[----:B------:R-:W-:Y:S01]  /*3550*/  FMUL R48, R48, R4 ;  /* 0x0000000430307220 */ /* 0x000fe20000400000 */
[----:B------:R-:W-:Y:S01]  /*3560*/  F2FP.SATFINITE.E4M3.F32.PACK_AB_MERGE_C R41, RZ, R50, RZ ;  /* 0x00000032ff29723e */ /* 0x000fe200048070ff */
[----:B------:R-:W-:Y:S01]  /*3570*/  FMUL R31, R31, R4 ;  /* 0x000000041f1f7220 */ /* 0x000fe20000400000 */
[----:B------:R-:W-:Y:S01]  /*3580*/  F2FP.SATFINITE.E4M3.F32.PACK_AB_MERGE_C R49, RZ, R49, RZ ;  /* 0x00000031ff31723e */ /* 0x000fe200048070ff */
[----:B------:R-:W-:Y:S02]  /*3590*/  BSSY B1, `(.L_x_36) ;  /* 0x000002e000017945 */ /* 0x000fe40003800000 */
[----:B------:R-:W1:Y:S01]  /*35a0*/  @!P1 LDC.64 R34, c[0x0][0x5c0] ;  /* 0x00017000ff229b82 */ /* 0x000e620000000a00 */
[----:B------:R-:W-:-:S07]  /*35b0*/  F2FP.SATFINITE.E4M3.F32.PACK_AB_MERGE_C R31, RZ, R31, RZ ;  /* 0x0000001fff1f723e */ /* 0x000fce00048070ff */
[----:B------:R-:W2:Y:S01]  /*35c0*/  @!P5 LDC.64 R36, c[0x0][0x5c0] ;  /* 0x00017000ff24db82 */ /* 0x000ea20000000a00 */
[----:B0-----:R-:W-:-:S07]  /*35d0*/  @!P4 IADD3 R32, P2, P6, R6, R32, R15 ;  /* 0x000000200620c210 */ /* 0x001fce0007e5e00f */
[----:B------:R-:W0:Y:S01]  /*35e0*/  @!P0 LDC.64 R42, c[0x0][0x5c0] ;  /* 0x00017000ff2a8b82 */ /* 0x000e220000000a00 */
[----:B------:R-:W-:Y:S02]  /*35f0*/  @!P4 IADD3.X R33, R26, R33, R12, P2, P6 ;  /* 0x000000211a21c210 */ /* 0x000fe400017ec40c */
[----:B-1----:R-:W-:-:S04]  /*3600*/  @!P1 IADD3 R34, P2, P6, R6, R34, R15 ;  /* 0x0000002206229210 */ /* 0x002fc80007e5e00f */
[----:B------:R-:W-:Y:S02]  /*3610*/  @!P1 IADD3.X R35, R26, R35, R12, P2, P6 ;  /* 0x000000231a239210 */ /* 0x000fe400017ec40c */
[----:B--2---:R-:W-:-:S04]  /*3620*/  @!P5 IADD3 R36, P2, P6, R6, R36, R18 ;  /* 0x000000240624d210 */ /* 0x004fc80007e5e012 */
[----:B------:R-:W-:Y:S02]  /*3630*/  @!P5 IADD3.X R37, R26, R37, R21, P2, P6 ;  /* 0x000000251a25d210 */ /* 0x000fe400017ec415 */
[----:B------:R-:W-:-:S04]  /*3640*/  ISETP.GE.AND P2, PT, R29, 0x1, PT ;  /* 0x000000011d00780c */ /* 0x000fc80003f46270 */
[C---:B------:R-:W-:Y:S02]  /*3650*/  ISETP.LT.OR P6, PT, R25.reuse, 0x1, !P2 ;  /* 0x000000011900780c */ /* 0x040fe400057c1670 */
[----:B------:R-:W-:-:S11]  /*3660*/  ISETP.LT.OR P2, PT, R25, 0x2, !P2 ;  /* 0x000000021900780c */ /* 0x000fd60005741670 */
[----:B------:R-:W1:Y:S02]  /*3670*/  @!P6 LDC.64 R18, c[0x0][0x5c0] ;  /* 0x00017000ff12eb82 */ /* 0x000e640000000a00 */
[----:B-1----:R-:W-:-:S05]  /*3680*/  @!P6 IADD3 R18, P3, R6, R18, RZ ;  /* 0x000000120612e210 */ /* 0x002fca0007f7e0ff */
[----:B------:R-:W-:Y:S01]  /*3690*/  @!P6 IMAD.X R19, R26, 0x1, R19, P3 ;  /* 0x000000011a13e824 */ /* 0x000fe200018e0613 */
[----:B------:R-:W-:Y:S02]  /*36a0*/  ISETP.NE.AND P3, PT, R20, RZ, PT ;  /* 0x000000ff1400720c */ /* 0x000fe40003f65270 */
[----:B------:R-:W1:Y:S02]  /*36b0*/  @!P2 LDC.64 R20, c[0x0][0x5c0] ;  /* 0x00017000ff14ab82 */ /* 0x000e640000000a00 */
[----:B------:R2:W-:Y:S01]  /*36c0*/  @!P6 STG.E.U8 desc[UR20][R18.64], R53 ;  /* 0x000000351200e986 */ /* 0x0005e2000c101114 */
[----:B-1----:R-:W-:-:S05]  /*36d0*/  @!P2 IADD3 R20, P6, R6, R20, RZ ;  /* 0x000000140614a210 */ /* 0x002fca0007fde0ff */
[----:B------:R-:W-:Y:S01]  /*36e0*/  @!P2 IMAD.X R21, R26, 0x1, R21, P6 ;  /* 0x000000011a15a824 */ /* 0x000fe200030e0615 */
[----:B------:R-:W-:-:S04]  /*36f0*/  ISETP.GE.AND P6, PT, R29, 0x101, PT ;  /* 0x000001011d00780c */ /* 0x000fc80003fc6270 */
[----:B------:R1:W-:Y:S01]  /*3700*/  @!P2 STG.E.U8 desc[UR20][R20.64+0x1], R39 ;  /* 0x000001271400a986 */ /* 0x0003e2000c101114 */
[----:B------:R-:W-:-:S03]  /*3710*/  ISETP.LT.OR P2, PT, R25, 0x1, !P6 ;  /* 0x000000011900780c */ /* 0x000fc60007741670 */
[----:B------:R3:W-:Y:S01]  /*3720*/  @!P4 STG.E.U8 desc[UR20][R32.64], R51 ;  /* 0x000000332000c986 */ /* 0x0007e2000c101114 */
[----:B--2---:R-:W-:-:S03]  /*3730*/  @!P0 LEA R19, P4, R10, R6, 0x7 ;  /* 0x000000060a138211 */ /* 0x004fc600078838ff */
[----:B------:R3:W-:Y:S01]  /*3740*/  @!P1 STG.E.U8 desc[UR20][R34.64+0x1], R41 ;  /* 0x0000012922009986 */ /* 0x0007e2000c101114 */
[----:B0-----:R-:W-:Y:S02]  /*3750*/  @!P0 IADD3 R18, P1, R19, R42, RZ ;  /* 0x0000002a13128210 */ /* 0x001fe40007f3e0ff */
[----:B-1----:R-:W-:Y:S01]  /*3760*/  @!P0 LEA.HI.X R20, R10, R26, R11, 0x7, P4 ;  /* 0x0000001a0a148211 */ /* 0x002fe200020f3c0b */
[----:B------:R3:W-:Y:S01]  /*3770*/  @!P5 STG.E.U8 desc[UR20][R36.64], R49 ;  /* 0x000000312400d986 */ /* 0x0007e2000c101114 */
[----:B------:R-:W-:Y:S01]  /*3780*/  F2FP.SATFINITE.E4M3.F32.PACK_AB_MERGE_C R21, RZ, R48, RZ ;  /* 0x00000030ff15723e */ /* 0x000fe200048070ff */
[----:B------:R-:W0:Y:S01]  /*3790*/  @!P2 LDC.64 R44, c[0x0][0x5c0] ;  /* 0x00017000ff2cab82 */ /* 0x000e220000000a00 */
[----:B------:R-:W-:Y:S01]  /*37a0*/  ISETP.GE.AND P5, PT, R29, 0x89, PT ;  /* 0x000000891d00780c */ /* 0x000fe20003fa6270 */
[----:B------:R-:W-:-:S03]  /*37b0*/  @!P0 IMAD.X R19, R20, 0x1, R43, P1 ;  /* 0x0000000114138824 */ /* 0x000fc600008e062b */
[----:B------:R-:W-:Y:S02]  /*37c0*/  ISETP.LT.OR P4, PT, R25, 0x1, !P5 ;  /* 0x000000011900780c */ /* 0x000fe40006f81670 */
[----:B------:R3:W-:Y:S11]  /*37d0*/  @!P0 STG.E.U8 desc[UR20][R18.64+0x1], R21 ;  /* 0x0000011512008986 */ /* 0x0007f6000c101114 */
[----:B------:R-:W-:Y:S05]  /*37e0*/  @P4 BRA `(.L_x_37) ;  /* 0x0000000000204947 */ /* 0x000fea0003800000 */
[----:B---3--:R-:W-:Y:S01]  /*37f0*/  IADD3 R19, P0, R15, R6, RZ ;  /* 0x000000060f137210 */ /* 0x008fe20007f1e0ff */
[----:B------:R-:W-:-:S03]  /*3800*/  ULDC.64 UR6, c[0x0][0x5c0] ;  /* 0x0001700000067ab9 */ /* 0x000fc60000000a00 */
[----:B------:R-:W-:Y:S01]  /*3810*/  LEA R18, P1, R10, R19, 0x7 ;  /* 0x000000130a127211 */ /* 0x000fe200078238ff */
[----:B------:R-:W-:-:S03]  /*3820*/  IMAD.X R19, R26, 0x1, R12, P0 ;  /* 0x000000011a137824 */ /* 0x000fc600000e060c */
[----:B------:R-:W-:Y:S02]  /*3830*/  IADD3 R18, P0, R18, UR6, RZ ;  /* 0x0000000612127c10 */ /* 0x000fe4000ff1e0ff */
[----:B------:R-:W-:-:S04]  /*3840*/  LEA.HI.X R19, R10, R19, R11, 0x7, P1 ;  /* 0x000000130a137211 */ /* 0x000fc800008f3c0b */
[----:B------:R-:W-:-:S05]  /*3850*/  IADD3.X R19, R19, UR7, RZ, P0, !PT ;  /* 0x0000000713137c10 */ /* 0x000fca00087fe4ff */
[----:B------:R1:W-:Y:S02]  /*3860*/  STG.E.U8 desc[UR20][R18.64], R31 ;  /* 0x0000001f12007986 */ /* 0x0003e4000c101114 */
.L_x_37:
[----:B------:R-:W-:Y:S05]  /*3870*/  BSYNC B1 ;  /* 0x0000000000017941 */ /* 0x000fea0003800000 */
.L_x_36:
[----:B------:R-:W-:Y:S01]  /*3880*/  ISETP.LT.OR P5, PT, R25, 0x2, !P5 ;  /* 0x000000021900780c */ /* 0x000fe20006fa1670 */
[----:B------:R-:W-:Y:S01]  /*3890*/  FMUL R28, R28, R4 ;  /* 0x000000041c1c7220 */ /* 0x000fe20000400000 */
[----:B------:R-:W-:Y:S01]  /*38a0*/  BSSY B1, `(.L_x_38) ;  /* 0x000000d000017945 */ /* 0x000fe20003800000 */
[----:B------:R-:W-:Y:S02]  /*38b0*/  ISETP.GE.AND P0, PT, R29, 0x109, PT ;  /* 0x000001091d00780c */ /* 0x000fe40003f06270 */
[----:B------:R-:W-:Y:S02]  /*38c0*/  ISETP.LT.OR P6, PT, R25, 0x2, !P6 ;  /* 0x000000021900780c */ /* 0x000fe400077c1670 */
[----:B-1-3--:R-:W-:-:S06]  /*38d0*/  F2FP.SATFINITE.E4M3.F32.PACK_AB_MERGE_C R19, RZ, R28, RZ ;  /* 0x0000001cff13723e */ /* 0x00afcc00048070ff */
[----:B------:R-:W-:Y:S05]  /*38e0*/  @P5 BRA `(.L_x_39) ;  /* 0x0000000000205947 */ /* 0x000fea0003800000 */
[----:B------:R-:W-:Y:S01]  /*38f0*/  IADD3 R21, P1, R15, R6, RZ ;  /* 0x000000060f157210 */ /* 0x000fe20007f3e0ff */
[----:B------:R-:W-:-:S03]  /*3900*/  ULDC.64 UR6, c[0x0][0x5c0] ;  /* 0x0001700000067ab9 */ /* 0x000fc60000000a00 */
[----:B------:R-:W-:Y:S01]  /*3910*/  LEA R21, P4, R10, R21, 0x7 ;  /* 0x000000150a157211 */ /* 0x000fe200078838ff */
[----:B------:R-:W-:-:S05]  /*3920*/  IMAD.X R18, R26, 0x1, R12, P1 ;  /* 0x000000011a127824 */ /* 0x000fca00008e060c */
[----:B------:R-:W-:Y:S02]  /*3930*/  LEA.HI.X R18, R10, R18, R11, 0x7, P4 ;  /* 0x000000120a127211 */ /* 0x000fe400020f3c0b */
[----:B------:R-:W-:-:S04]  /*3940*/  IADD3 R10, P1, R21, UR6, RZ ;  /* 0x00000006150a7c10 */ /* 0x000fc8000ff3e0ff */
[----:B------:R-:W-:-:S05]  /*3950*/  IADD3.X R11, R18, UR7, RZ, P1, !PT ;  /* 0x00000007120b7c10 */ /* 0x000fca0008ffe4ff */
[----:B------:R1:W-:Y:S04]  /*3960*/  STG.E.U8 desc[UR20][R10.64+0x1], R19 ;  /* 0x000001130a007986 */ /* 0x0003e8000c101114 */
.L_x_39:
[----:B------:R-:W-:Y:S05]  /*3970*/  BSYNC B1 ;  /* 0x0000000000017941 */ /* 0x000fea0003800000 */
.L_x_38:
[----:B-1----:R-:W1:Y:S01]  /*3980*/  @!P6 LDC.64 R18, c[0x0][0x5c0] ;  /* 0x00017000ff12eb82 */ /* 0x002e620000000a00 */
[----:B------:R-:W-:Y:S01]  /*3990*/  ISETP.LT.OR P1, PT, R25, 0x1, !P0 ;  /* 0x000000011900780c */ /* 0x000fe20004721670 */
[-C--:B------:R-:W-:Y:S01]  /*39a0*/  FMUL R27, R27, R4.reuse ;  /* 0x000000041b1b7220 */ /* 0x080fe20000400000 */
[----:B------:R-:W-:Y:S01]  /*39b0*/  ISETP.LT.OR P0, PT, R25, 0x2, !P0 ;  /* 0x000000021900780c */ /* 0x000fe20004701670 */
[----:B------:R-:W-:Y:S01]  /*39c0*/  FMUL R24, R24, R4 ;  /* 0x0000000418187220 */ /* 0x000fe20000400000 */
[----:B0-----:R-:W-:Y:S01]  /*39d0*/  @!P2 IADD3 R10, P4, P5, R6, R44, R17 ;  /* 0x0000002c060aa210 */ /* 0x001fe20007d9e011 */
[-C--:B------:R-:W-:Y:S01]  /*39e0*/  FMUL R23, R23, R4.reuse ;  /* 0x0000000417177220 */ /* 0x080fe20000400000 */
[----:B------:R-:W-:Y:S01]  /*39f0*/  F2FP.SATFINITE.E4M3.F32.PACK_AB_MERGE_C R27, RZ, R27, RZ ;  /* 0x0000001bff1b723e */ /* 0x000fe200048070ff */
[----:B------:R-:W-:Y:S01]  /*3a00*/  FMUL R16, R16, R4 ;  /* 0x0000000410107220 */ /* 0x000fe20000400000 */
[----:B------:R-:W-:Y:S02]  /*3a10*/  @!P2 IADD3.X R11, R26, R45, R13, P4, P5 ;  /* 0x0000002d1a0ba210 */ /* 0x000fe400027ea40d */
[----:B------:R-:W-:-:S03]  /*3a20*/  F2FP.SATFINITE.E4M3.F32.PACK_AB_MERGE_C R23, RZ, R23, RZ ;  /* 0x00000017ff17723e */ /* 0x000fc600048070ff */
[----:B------:R-:W0:Y:S01]  /*3a30*/  @!P1 LDC.64 R20, c[0x0][0x5c0] ;  /* 0x00017000ff149b82 */ /* 0x000e220000000a00 */
[----:B------:R2:W-:Y:S07]  /*3a40*/  @!P2 STG.E.U8 desc[UR20][R10.64], R27 ;  /* 0x0000001b0a00a986 */ /* 0x0005ee000c101114 */
[----:B------:R-:W3:Y:S01]  /*3a50*/  @!P0 LDC.64 R32, c[0x0][0x5c0] ;  /* 0x00017000ff208b82 */ /* 0x000ee20000000a00 */
[----:B-1----:R-:W-:Y:S02]  /*3a60*/  @!P6 IADD3 R18, P4, P5, R6, R18, R17 ;  /* 0x000000120612e210 */ /* 0x002fe40007d9e011 */
[----:B--2---:R-:W-:-:S02]  /*3a70*/  F2FP.SATFINITE.E4M3.F32.PACK_AB_MERGE_C R11, RZ, R16, RZ ;  /* 0x00000010ff0b723e */ /* 0x004fc400048070ff */
[----:B------:R-:W-:Y:S02]  /*3a80*/  @!P6 IADD3.X R19, R26, R19, R13, P4, P5 ;  /* 0x000000131a13e210 */ /* 0x000fe400027ea40d */
[----:B------:R-:W-:-:S04]  /*3a90*/  @!P1 IADD3 R7, P4, P5, R17, R6, R15 ;  /* 0x0000000611079210 */ /* 0x000fc80007d9e00f */
[--C-:B------:R-:W-:Y:S02]  /*3aa0*/  @!P1 IADD3.X R28, R13, R26, R12.reuse, P4, P5 ;  /* 0x0000001a0d1c9210 */ /* 0x100fe400027ea40c */
[----:B------:R-:W-:Y:S02]  /*3ab0*/  @!P0 IADD3 R25, P4, P5, R17, R6, R15 ;  /* 0x0000000611198210 */ /* 0x000fe40007d9e00f */
[----:B0-----:R-:W-:Y:S02]  /*3ac0*/  @!P1 IADD3 R6, P2, R7, R20, RZ ;  /* 0x0000001407069210 */ /* 0x001fe40007f5e0ff */
[----:B------:R-:W-:-:S03]  /*3ad0*/  @!P0 IADD3.X R26, R13, R26, R12, P4, P5 ;  /* 0x0000001a0d1a8210 */ /* 0x000fc600027ea40c */
[----:B------:R-:W-:Y:S01]  /*3ae0*/  @!P1 IMAD.X R7, R28, 0x1, R21, P2 ;  /* 0x000000011c079824 */ /* 0x000fe200010e0615 */
[----:B---3--:R-:W-:Y:S02]  /*3af0*/  @!P0 IADD3 R20, P4, R25, R32, RZ ;  /* 0x0000002019148210 */ /* 0x008fe40007f9e0ff */
[----:B------:R-:W-:-:S03]  /*3b00*/  F2FP.SATFINITE.E4M3.F32.PACK_AB_MERGE_C R25, RZ, R24, RZ ;  /* 0x00000018ff19723e */ /* 0x000fc600048070ff */
[----:B------:R-:W-:Y:S02]  /*3b10*/  @!P0 IMAD.X R21, R26, 0x1, R33, P4 ;  /* 0x000000011a158824 */ /* 0x000fe400020e0621 */
[----:B------:R0:W-:Y:S04]  /*3b20*/  @!P6 STG.E.U8 desc[UR20][R18.64+0x1], R25 ;  /* 0x000001191200e986 */ /* 0x0001e8000c101114 */
[----:B------:R0:W-:Y:S04]  /*3b30*/  @!P1 STG.E.U8 desc[UR20][R6.64], R23 ;  /* 0x0000001706009986 */ /* 0x0001e8000c101114 */
[----:B------:R0:W-:Y:S02]  /*3b40*/  @!P0 STG.E.U8 desc[UR20][R20.64+0x1], R11 ;  /* 0x0000010b14008986 */ /* 0x0001e4000c101114 */
.L_x_35:
[----:B------:R-:W-:Y:S05]  /*3b50*/  BSYNC B0 ;  /* 0x0000000000007941 */ /* 0x000fea0003800000 */
.L_x_31:
[----:B------:R-:W-:Y:S01]  /*3b60*/  IADD3 R8, P0, R8, UR14, RZ ;  /* 0x0000000e08087c10 */ /* 0x000fe2000ff1e0ff */
[----:B------:R-:W-:Y:S01]  /*3b70*/  ULDC.64 UR6, c[0x0][0x650] ;  /* 0x0001940000067ab9 */ /* 0x000fe20000000a00 */
[----:B0-2---:R-:W-:Y:S01]  /*3b80*/  PRMT R6, RZ, 0x7610, R6 ;  /* 0x00007610ff067816 */ /* 0x005fe20000000006 */
[----:B------:R-:W-:Y:S01]  /*3b90*/  IMAD.MOV.U32 R10, RZ, RZ, -0x1 ;  /* 0xffffffffff0a7424 */ /* 0x000fe200078e00ff */
[----:B------:R-:W-:Y:S01]  /*3ba0*/  IADD3.X R9, R9, UR13, RZ, P0, !PT ;  /* 0x0000000d09097c10 */ /* 0x000fe200087fe4ff */
[----:B------:R-:W-:Y:S01]  /*3bb0*/  IMAD.MOV.U32 R33, RZ, RZ, -0x1 ;  /* 0xffffffffff217424 */ /* 0x000fe200078e00ff */
[----:B------:R-:W-:-:S04]  /*3bc0*/  ISETP.GE.U32.AND P0, PT, R8, UR6, PT ;  /* 0x0000000608007c0c */ /* 0x000fc8000bf06070 */
[----:B------:R-:W-:-:S13]  /*3bd0*/  ISETP.GE.U32.AND.EX P0, PT, R9, UR7, PT, P0 ;  /* 0x0000000709007c0c */ /* 0x000fda000bf06100 */
[----:B------:R-:W-:Y:S05]  /*3be0*/  @P0 BRA `(.L_x_40) ;  /* 0x0000000400600947 */ /* 0x000fea0003800000 */
[----:B------:R-:W0:Y:S01]  /*3bf0*/  S2R R22, SR_CTAID.X ;  /* 0x0000000000167919 */ /* 0x000e220000002500 */
[----:B-----5:R-:W2:Y:S01]  /*3c00*/  LDC.64 R20, c[0x0][0x628] ;  /* 0x00018a00ff147b82 */ /* 0x020ea20000000a00 */
[----:B------:R-:W-:Y:S01]  /*3c10*/  ULDC UR6, c[0x0][0x150] ;  /* 0x0000540000067ab9 */ /* 0x000fe20000000800 */
[----:B-1----:R-:W-:Y:S01]  /*3c20*/  IMAD.MOV.U32 R18, RZ, RZ, R8 ;  /* 0x000000ffff127224 */ /* 0x002fe200078e0008 */
[----:B------:R-:W1:Y:S01]  /*3c30*/  S2R R28, SR_CTAID.Y ;  /* 0x00000000001c7919 */ /* 0x000e620000002600 */
[----:B------:R-:W-:-:S04]  /*3c40*/  IMAD.MOV.U32 R19, RZ, RZ, R9 ;  /* 0x000000ffff137224 */ /* 0x000fc800078e0009 */
[----:B------:R-:W4:Y:S08]  /*3c50*/  LDC R27, c[0x0][0x144] ;  /* 0x00005100ff1b7b82 */ /* 0x000f300000000800 */
[----:B------:R-:W1:Y:S08]  /*3c60*/  LDC R16, c[0x0][0x630] ;  /* 0x00018c00ff107b82 */ /* 0x000e700000000800 */
[----:B------:R-:W1:Y:S01]  /*3c70*/  LDC.64 R24, c[0x0][0x620] ;  /* 0x00018800ff187b82 */ /* 0x000e620000000a00 */
[----:B--2---:R-:W-:-:S04]  /*3c80*/  ISETP.NE.U32.AND P0, PT, R20, RZ, PT ;  /* 0x000000ff1400720c */ /* 0x004fc80003f05070 */
[----:B------:R-:W-:Y:S02]  /*3c90*/  ISETP.NE.AND.EX P0, PT, R21, RZ, PT, P0 ;  /* 0x000000ff1500720c */ /* 0x000fe40003f05300 */
[----:B0-----:R-:W-:-:S05]  /*3ca0*/  I2FP.F32.U32 R6, R22 ;  /* 0x0000001600067245 */ /* 0x001fca0000201000 */
[----:B------:R-:W-:-:S04]  /*3cb0*/  FMUL R6, R6, UR6 ;  /* 0x0000000606067c20 */ /* 0x000fc80008400000 */
[----:B------:R0:W2:Y:S02]  /*3cc0*/  F2I.U32.TRUNC.NTZ R26, R6 ;  /* 0x00000006001a7305 */ /* 0x0000a4000020f000 */
[----:B----4-:R-:W-:Y:S05]  /*3cd0*/  @!P0 BRA `(.L_x_41) ;  /* 0x0000000000288947 */ /* 0x010fea0003800000 */
[----:B------:R-:W4:Y:S02]  /*3ce0*/  LDC R7, c[0x0][0x634] ;  /* 0x00018d00ff077b82 */ /* 0x000f240000000800 */
[----:B----4-:R-:W-:-:S05]  /*3cf0*/  IADD3 R19, P0, R8, R7, RZ ;  /* 0x0000000708137210 */ /* 0x010fca0007f1e0ff */
[----:B------:R-:W-:-:S04]  /*3d00*/  IMAD.X R23, RZ, RZ, R9, P0 ;  /* 0x000000ffff177224 */ /* 0x000fc800000e0609 */
[----:B0-----:R-:W-:-:S04]  /*3d10*/  IMAD.WIDE.U32 R6, R23, R20, RZ ;  /* 0x0000001417067225 */ /* 0x001fc800078e00ff */
[----:B------:R-:W-:-:S04]  /*3d20*/  IMAD.WIDE.U32 R10, P0, R19, R21, R6 ;  /* 0x00000015130a7225 */ /* 0x000fc80007800006 */
[----:B------:R-:W-:-:S04]  /*3d30*/  IMAD.WIDE.U32 R6, R19, R20, RZ ;  /* 0x0000001413067225 */ /* 0x000fc800078e00ff */
[----:B------:R-:W-:Y:S01]  /*3d40*/  IMAD.X R19, RZ, RZ, RZ, P0 ;  /* 0x000000ffff137224 */ /* 0x000fe200000e06ff */
[----:B------:R-:W-:Y:S01]  /*3d50*/  IADD3 RZ, P0, R7, R10, RZ ;  /* 0x0000000a07ff7210 */ /* 0x000fe20007f1e0ff */
[----:B------:R-:W-:-:S04]  /*3d60*/  IMAD.MOV.U32 R18, RZ, RZ, R11 ;  /* 0x000000ffff127224 */ /* 0x000fc800078e000b */
[----:B------:R-:W-:-:S08]  /*3d70*/  IMAD.WIDE.U32.X R18, R23, R21, R18, P0 ;  /* 0x0000001517127225 */ /* 0x000fd000000e0412 */
.L_x_41:
[----:B------:R-:W4:Y:S01]  /*3d80*/  LDC.64 R36, c[0x0][0x640] ;  /* 0x00019000ff247b82 */ /* 0x000f220000000a00 */
[-CC-:B-1----:R-:W-:Y:S01]  /*3d90*/  SHF.R.U64 R33, R18, R16.reuse, R19.reuse ;  /* 0x0000001012217219 */ /* 0x182fe20000001213 */
[----:B--2---:R-:W-:Y:S01]  /*3da0*/  IMAD.MOV R26, RZ, RZ, -R26 ;  /* 0x000000ffff1a7224 */ /* 0x004fe200078e0a1a */
[----:B0-----:R-:W-:Y:S01]  /*3db0*/  SHF.R.U32.HI R6, RZ, R16, R19 ;  /* 0x00000010ff067219 */ /* 0x001fe20000011613 */
[----:B------:R-:W-:Y:S01]  /*3dc0*/  ULDC UR6, c[0x0][0x154] ;  /* 0x0000550000067ab9 */ /* 0x000fe20000000800 */
[----:B------:R-:W-:Y:S01]  /*3dd0*/  IADD3 R11, P0, RZ, -R33, RZ ;  /* 0x80000021ff0b7210 */ /* 0x000fe20007f1e0ff */
[----:B------:R-:W-:Y:S02]  /*3de0*/  IMAD R27, R27, R26, R22 ;  /* 0x0000001a1b1b7224 */ /* 0x000fe400078e0216 */
[----:B------:R-:W0:Y:S01]  /*3df0*/  LDC R18, c[0x0][0x618] ;  /* 0x00018600ff127b82 */ /* 0x000e220000000800 */
[----:B------:R-:W-:Y:S02]  /*3e00*/  IMAD.MOV.U32 R19, RZ, RZ, 0x1 ;  /* 0x00000001ff137424 */ /* 0x000fe400078e00ff */
[----:B------:R-:W-:-:S04]  /*3e10*/  IMAD.X R7, RZ, RZ, ~R6, P0 ;  /* 0x000000ffff077224 */ /* 0x000fc800000e0e06 */
[-C--:B------:R-:W-:Y:S01]  /*3e20*/  IMAD R10, R7, R24.reuse, RZ ;  /* 0x00000018070a7224 */ /* 0x080fe200078e02ff */
[----:B------:R-:W1:Y:S01]  /*3e30*/  LDC R32, c[0x0][0x608] ;  /* 0x00018200ff207b82 */ /* 0x000e620000000800 */
[----:B------:R-:W-:-:S04]  /*3e40*/  IMAD.WIDE.U32 R6, R11, R24, R8 ;  /* 0x000000180b067225 */ /* 0x000fc800078e0008 */
[----:B------:R-:W-:Y:S01]  /*3e50*/  IMAD R11, R11, R25, R10 ;  /* 0x000000190b0b7224 */ /* 0x000fe200078e020a */
[----:B------:R-:W-:Y:S02]  /*3e60*/  I2FP.F32.U32 R10, R28 ;  /* 0x0000001c000a7245 */ /* 0x000fe40000201000 */
[----:B------:R-:W2:Y:S01]  /*3e70*/  LDC R34, c[0x0][0x658] ;  /* 0x00019600ff227b82 */ /* 0x000ea20000000800 */
[----:B------:R-:W-:Y:S01]  /*3e80*/  IMAD.IADD R7, R7, 0x1, R11 ;  /* 0x0000000107077824 */ /* 0x000fe200078e020b */
[----:B----4-:R-:W-:Y:S01]  /*3e90*/  ISETP.NE.U32.AND P0, PT, R36, RZ, PT ;  /* 0x000000ff2400720c */ /* 0x010fe20003f05070 */
[----:B------:R-:W-:Y:S01]  /*3ea0*/  FMUL R10, R10, UR6 ;  /* 0x000000060a0a7c20 */ /* 0x000fe20008400000 */
[----:B------:R-:W-:Y:S02]  /*3eb0*/  IMAD.MOV.U32 R11, RZ, RZ, -0x1 ;  /* 0xffffffffff0b7424 */ /* 0x000fe400078e00ff */
[----:B------:R-:W-:Y:S01]  /*3ec0*/  ISETP.NE.AND.EX P0, PT, R37, RZ, PT, P0 ;  /* 0x000000ff2500720c */ /* 0x000fe20003f05300 */
[----:B------:R4:W2:Y:S01]  /*3ed0*/  F2I.U32.TRUNC.NTZ R22, R10 ;  /* 0x0000000a00167305 */ /* 0x0008a2000020f000 */
[----:B------:R-:W3:Y:S01]  /*3ee0*/  LDC R23, c[0x0][0x148] ;  /* 0x00005200ff177b82 */ /* 0x000ee20000000800 */
[----:B0-----:R-:W-:-:S02]  /*3ef0*/  SHF.R.U64 R20, R6, R18, R7 ;  /* 0x0000001206147219 */ /* 0x001fc40000001207 */
[----:B------:R-:W-:-:S05]  /*3f00*/  SHF.R.U32.HI R7, RZ, R18, R7 ;  /* 0x00000012ff077219 */ /* 0x000fca0000011607 */
[----:B------:R-:W0:Y:S01]  /*3f10*/  LDC R25, c[0x0][0x600] ;  /* 0x00018000ff197b82 */ /* 0x000e220000000800 */
[-CC-:B-1----:R-:W-:Y:S02]  /*3f20*/  SHF.R.U64 R16, R20, R32.reuse, R7.reuse ;  /* 0x0000002014107219 */ /* 0x182fe40000001207 */
[----:B------:R-:W-:-:S05]  /*3f30*/  SHF.R.U32.HI R7, RZ, R32, R7 ;  /* 0x00000020ff077219 */ /* 0x000fca0000011607 */
[----:B------:R-:W1:Y:S01]  /*3f40*/  LDC R26, c[0x0][0x648] ;  /* 0x00019200ff1a7b82 */ /* 0x000e620000000800 */
[-CC-:B--2---:R-:W-:Y:S02]  /*3f50*/  SHF.R.U64 R24, R16, R34.reuse, R7.reuse ;  /* 0x0000002210187219 */ /* 0x184fe40000001207 */
[-C--:B------:R-:W-:Y:S02]  /*3f60*/  SHF.L.U32 R11, R11, R34.reuse, RZ ;  /* 0x000000220b0b7219 */ /* 0x080fe400000006ff */
[-C--:B------:R-:W-:Y:S01]  /*3f70*/  SHF.R.U32.HI R7, RZ, R34.reuse, R7 ;  /* 0x00000022ff077219 */ /* 0x080fe20000011607 */
[----:B------:R-:W-:Y:S01]  /*3f80*/  IMAD.MOV.U32 R6, RZ, RZ, R24 ;  /* 0x000000ffff067224 */ /* 0x000fe200078e0018 */
[----:B------:R-:W-:Y:S01]  /*3f90*/  SHF.L.U32 R34, R19, R34, RZ ;  /* 0x0000002213227219 */ /* 0x000fe200000006ff */
[----:B------:R-:W2:Y:S01]  /*3fa0*/  LDC R31, c[0x0][0x638] ;  /* 0x00018e00ff1f7b82 */ /* 0x000ea20000000800 */
[----:B------:R-:W-:-:S07]  /*3fb0*/  LOP3.LUT R29, RZ, R11, RZ, 0x33, !PT ;  /* 0x0000000bff1d7212 */ /* 0x000fce00078e33ff */
[----:B------:R-:W0:Y:S01]  /*3fc0*/  LDC R35, c[0x0][0x610] ;  /* 0x00018400ff237b82 */ /* 0x000e220000000800 */
[----:B----4-:R-:W-:Y:S05]  /*3fd0*/  @!P0 BRA `(.L_x_42) ;  /* 0x0000000000288947 */ /* 0x010fea0003800000 */
[----:B------:R-:W4:Y:S02]  /*3fe0*/  LDC R19, c[0x0][0x64c] ;  /* 0x00019300ff137b82 */ /* 0x000f240000000800 */
[----:B----4-:R-:W-:-:S05]  /*3ff0*/  IADD3 R19, P0, R24, R19, RZ ;  /* 0x0000001318137210 */ /* 0x010fca0007f1e0ff */
        /* <DEDUP_REMOVED lines=8> */
.L_x_42:
[----:B-1----:R-:W-:Y:S01]  /*4080*/  SHF.R.U64 R6, R6, R26, R7 ;  /* 0x0000001a06067219 */ /* 0x002fe20000001207 */
[----:B------:R-:W-:Y:S01]  /*4090*/  IMAD.MOV R22, RZ, RZ, -R22 ;  /* 0x000000ffff167224 */ /* 0x000fe200078e0a16 */
[----:B------:R-:W-:Y:S01]  /*40a0*/  LOP3.LUT R11, R16, R29, RZ, 0xc0, !PT ;  /* 0x0000001d100b7212 */ /* 0x000fe200078ec0ff */
[----:B0-----:R-:W-:Y:S02]  /*40b0*/  VIADD R19, R25, 0xffffffff ;  /* 0xffffffff19137836 */ /* 0x001fe40000000000 */
[----:B------:R-:W-:Y:S02]  /*40c0*/  IMAD.MOV R7, RZ, RZ, -R6 ;  /* 0x000000ffff077224 */ /* 0x000fe400078e0a06 */
[----:B---3--:R-:W-:Y:S02]  /*40d0*/  @P3 IMAD R27, R23, R22, R28 ;  /* 0x00000016171b3224 */ /* 0x008fe400078e021c */
[----:B------:R-:W-:Y:S01]  /*40e0*/  IMAD R22, R34, R6, R11 ;  /* 0x0000000622167224 */ /* 0x000fe200078e020b */
[----:B------:R-:W-:Y:S01]  /*40f0*/  LOP3.LUT R11, R20, R19, RZ, 0xc0, !PT ;  /* 0x00000013140b7212 */ /* 0x000fe200078ec0ff */
[----:B--2---:R-:W-:-:S02]  /*4100*/  IMAD R6, R7, R31, R24 ;  /* 0x0000001f07067224 */ /* 0x004fc400078e0218 */
[----:B------:R-:W-:Y:S02]  /*4110*/  IMAD.MOV.U32 R10, RZ, RZ, 0x1 ;  /* 0x00000001ff0a7424 */ /* 0x000fe400078e00ff */
[----:B------:R-:W-:Y:S02]  /*4120*/  IMAD R22, R22, R35, R27 ;  /* 0x0000002316167224 */ /* 0x000fe400078e021b */
[----:B------:R-:W-:Y:S01]  /*4130*/  IMAD R7, R6, R25, R11 ;  /* 0x0000001906077224 */ /* 0x000fe200078e020b */
[----:B------:R-:W-:-:S04]  /*4140*/  PRMT R6, R10, 0x7610, R6 ;  /* 0x000076100a067816 */ /* 0x000fc80000000006 */
[----:B------:R-:W-:Y:S02]  /*4150*/  SEL R10, R7, R22, !P3 ;  /* 0x00000016070a7207 */ /* 0x000fe40005800000 */
[----:B------:R-:W-:-:S07]  /*4160*/  SEL R22, R22, R7, !P3 ;  /* 0x0000000716167207 */ /* 0x000fce0005800000 */
.L_x_40:
[----:B------:R-:W-:Y:S01]  /*4170*/  UIADD3 UR5, UR9, UR5, URZ ;  /* 0x0000000509057290 */ /* 0x000fe2000fffe03f */
[----:B------:R-:W-:Y:S01]  /*4180*/  LOP3.LUT P0, RZ, R6, 0xff, RZ, 0xc0, !PT ;  /* 0x000000ff06ff7812 */ /* 0x000fe2000780c0ff */
[----:B-1----:R-:W-:Y:S02]  /*4190*/  IMAD.MOV.U32 R19, RZ, RZ, R22 ;  /* 0x000000ffff137224 */ /* 0x002fe400078e0016 */
[----:B------:R-:W-:Y:S02]  /*41a0*/  USHF.R.U32.HI UR6, URZ, 0x2, UR5 ;  /* 0x000000023f067899 */ /* 0x000fe40008011605 */
[----:B------:R-:W-:Y:S02]  /*41b0*/  UISETP.GT.U32.AND UP1, UPT, UR5, 0x3, UPT ;  /* 0x000000030500788c */ /* 0x000fe4000bf24070 */
[----:B------:R-:W-:Y:S02]  /*41c0*/  ULOP3.LUT UR6, UR6, 0x1, URZ, 0xc0, !UPT ;  /* 0x0000000106067892 */ /* 0x000fe4000f8ec03f */
[----:B------:R-:W-:-:S02]  /*41d0*/  UISETP.LT.U32.AND UP1, UPT, UR9, 0x4, UP1 ;  /* 0x000000040900788c */ /* 0x000fc40008f21070 */
[----:B------:R-:W-:Y:S02]  /*41e0*/  UISETP.NE.U32.AND UP0, UPT, UR6, 0x1, UPT ;  /* 0x000000010600788c */ /* 0x000fe4000bf05070 */
[----:B------:R-:W-:Y:S02]  /*41f0*/  USEL UR7, URZ, 0x1, !UP1 ;  /* 0x000000013f077887 */ /* 0x000fe4000c800000 */
[----:B------:R-:W-:Y:S02]  /*4200*/  UISETP.GT.U32.AND UP0, UPT, UR9, 0x3, !UP0 ;  /* 0x000000030900788c */ /* 0x000fe4000c704070 */
[----:B------:R-:W-:Y:S02]  /*4210*/  ULOP3.LUT UR5, UR5, 0x3, URZ, 0xc0, !UPT ;  /* 0x0000000305057892 */ /* 0x000fe4000f8ec03f */
[----:B------:R-:W-:-:S04]  /*4220*/  USEL UR6, URZ, 0x1, !UP0 ;  /* 0x000000013f067887 */ /* 0x000fc8000c000000 */
[----:B------:R-:W-:Y:S01]  /*4230*/  ULOP3.LUT UR4, UR6, UR4, UR7, 0x96, !UPT ;  /* 0x0000000406047292 */ /* 0x000fe2000f8e9607 */
[----:B------:R-:W-:Y:S11]  /*4240*/  @P0 BRA `(.L_x_43) ;  /* 0xffffffcc00980947 */ /* 0x000ff6000383ffff */
[----:B------:R-:W-:Y:S05]  /*4250*/  EXIT ;  /* 0x000000000000794d */ /* 0x000fea0003800000 */
.L_x_3:
        /* <DEDUP_REMOVED lines=26> */
.L_x_45:
[-CC-:B------:R-:W-:Y:S01]  /*4400*/  SHF.R.U64 R17, R14, R18.reuse, R15.reuse ;  /* 0x000000120e117219 */ /* 0x180fe2000000120f */
[----:B------:R-:W0:Y:S01]  /*4410*/  LDC R16, c[0x0][0x618] ;  /* 0x00018600ff107b82 */ /* 0x000e220000000800 */
[----:B------:R-:W-:Y:S01]  /*4420*/  SHF.R.U32.HI R5, RZ, R18, R15 ;  /* 0x00000012ff057219 */ /* 0x000fe2000001160f */
[----:B------:R-:W-:Y:S01]  /*4430*/  ULDC UR4, c[0x0][0x150] ;  /* 0x0000540000047ab9 */ /* 0x000fe20000000800 */
[----:B------:R-:W-:Y:S02]  /*4440*/  IADD3 R7, P0, RZ, -R17, RZ ;  /* 0x80000011ff077210 */ /* 0x000fe40007f1e0ff */
[----:B------:R-:W-:-:S03]  /*4450*/  I2FP.F32.U32 R10, R4 ;  /* 0x00000004000a7245 */ /* 0x000fc60000201000 */
[----:B------:R-:W1:Y:S01]  /*4460*/  LDC.64 R26, c[0x0][0x640] ;  /* 0x00019000ff1a7b82 */ /* 0x000e620000000a00 */
[----:B------:R-:W-:Y:S02]  /*4470*/  IMAD.X R5, RZ, RZ, ~R5, P0 ;  /* 0x000000ffff057224 */ /* 0x000fe400000e0e05 */
[----:B------:R-:W-:Y:S01]  /*4480*/  FMUL R13, R10, UR4 ;  /* 0x000000040a0d7c20 */ /* 0x000fe20008400000 */
[----:B------:R-:W-:Y:S01]  /*4490*/  IMAD.WIDE.U32 R10, R7, R20, R8 ;  /* 0x00000014070a7225 */ /* 0x000fe200078e0008 */
[----:B------:R-:W-:-:S03]  /*44a0*/  ULDC UR4, c[0x0][0x154] ;  /* 0x0000550000047ab9 */ /* 0x000fc60000000800 */
[----:B------:R-:W-:Y:S01]  /*44b0*/  IMAD R12, R5, R20, RZ ;  /* 0x00000014050c7224 */ /* 0x000fe200078e02ff */
[----:B------:R-:W2:Y:S01]  /*44c0*/  LDC R15, c[0x0][0x144] ;  /* 0x00005100ff0f7b82 */ /* 0x000ea20000000800 */
[----:B------:R-:W3:Y:S02]  /*44d0*/  F2I.U32.TRUNC.NTZ R13, R13 ;  /* 0x0000000d000d7305 */ /* 0x000ee4000020f000 */
[----:B------:R-:W-:Y:S02]  /*44e0*/  IMAD R5, R7, R21, R12 ;  /* 0x0000001507057224 */ /* 0x000fe400078e020c */
[----:B------:R-:W-:Y:S02]  /*44f0*/  IMAD.MOV.U32 R12, RZ, RZ, 0x1 ;  /* 0x00000001ff0c7424 */ /* 0x000fe400078e00ff */
[----:B------:R-:W-:Y:S01]  /*4500*/  IMAD.IADD R5, R11, 0x1, R5 ;  /* 0x000000010b057824 */ /* 0x000fe200078e0205 */
[----:B------:R-:W4:Y:S04]  /*4510*/  LDC R18, c[0x0][0x608] ;  /* 0x00018200ff127b82 */ /* 0x000f280000000800 */
[----:B0-----:R-:W-:-:S02]  /*4520*/  SHF.R.U64 R14, R10, R16, R5 ;  /* 0x000000100a0e7219 */ /* 0x001fc40000001205 */
[----:B------:R-:W-:Y:S02]  /*4530*/  I2FP.F32.U32 R10, R6 ;  /* 0x00000006000a7245 */ /* 0x000fe40000201000 */
[----:B------:R-:W0:Y:S01]  /*4540*/  LDC R25, c[0x0][0x658] ;  /* 0x00019600ff197b82 */ /* 0x000e220000000800 */
[----:B-1----:R-:W-:Y:S01]  /*4550*/  ISETP.NE.U32.AND P0, PT, R26, RZ, PT ;  /* 0x000000ff1a00720c */ /* 0x002fe20003f05070 */
[----:B---3--:R-:W-:Y:S01]  /*4560*/  IMAD.MOV R7, RZ, RZ, -R13 ;  /* 0x000000ffff077224 */ /* 0x008fe200078e0a0d */
[----:B------:R-:W-:Y:S01]  /*4570*/  SHF.R.U32.HI R5, RZ, R16, R5 ;  /* 0x00000010ff057219 */ /* 0x000fe20000011605 */
[----:B------:R-:W-:Y:S01]  /*4580*/  FMUL R10, R10, UR4 ;  /* 0x000000040a0a7c20 */ /* 0x000fe20008400000 */
[----:B------:R-:W-:Y:S01]  /*4590*/  ISETP.NE.AND.EX P0, PT, R27, RZ, PT, P0 ;  /* 0x000000ff1b00720c */ /* 0x000fe20003f05300 */
[----:B------:R-:W-:Y:S02]  /*45a0*/  IMAD.MOV.U32 R16, RZ, RZ, -0x1 ;  /* 0xffffffffff107424 */ /* 0x000fe400078e00ff */
[----:B------:R-:W1:Y:S01]  /*45b0*/  LDC R21, c[0x0][0x148] ;  /* 0x00005200ff157b82 */ /* 0x000e620000000800 */
[----:B--2---:R-:W-:-:S07]  /*45c0*/  IMAD R23, R15, R7, R4 ;  /* 0x000000070f177224 */ /* 0x004fce00078e0204 */
[----:B------:R-:W2:Y:S01]  /*45d0*/  LDC R20, c[0x0][0x600] ;  /* 0x00018000ff147b82 */ /* 0x000ea20000000800 */
[-CC-:B----4-:R-:W-:Y:S02]  /*45e0*/  SHF.R.U64 R19, R14, R18.reuse, R5.reuse ;  /* 0x000000120e137219 */ /* 0x190fe40000001205 */
[----:B------:R-:W-:Y:S02]  /*45f0*/  SHF.R.U32.HI R4, RZ, R18, R5 ;  /* 0x00000012ff047219 */ /* 0x000fe40000011605 */
[----:B------:R3:W4:Y:S03]  /*4600*/  F2I.U32.TRUNC.NTZ R18, R10 ;  /* 0x0000000a00127305 */ /* 0x000726000020f000 */
[----:B------:R-:W1:Y:S01]  /*4610*/  LDC R22, c[0x0][0x648] ;  /* 0x00019200ff167b82 */ /* 0x000e620000000800 */
[-C--:B0-----:R-:W-:Y:S02]  /*4620*/  SHF.L.U32 R7, R16, R25.reuse, RZ ;  /* 0x0000001910077219 */ /* 0x081fe400000006ff */
[----:B------:R-:W-:-:S02]  /*4630*/  SHF.R.U64 R16, R19, R25, R4 ;  /* 0x0000001913107219 */ /* 0x000fc40000001204 */
[-C--:B------:R-:W-:Y:S02]  /*4640*/  SHF.R.U32.HI R5, RZ, R25.reuse, R4 ;  /* 0x00000019ff057219 */ /* 0x080fe40000011604 */
[----:B------:R-:W-:Y:S01]  /*4650*/  SHF.L.U32 R25, R12, R25, RZ ;  /* 0x000000190c197219 */ /* 0x000fe200000006ff */
[----:B------:R-:W0:Y:S01]  /*4660*/  LDC R24, c[0x0][0x638] ;  /* 0x00018e00ff187b82 */ /* 0x000e220000000800 */
[----:B------:R-:W-:Y:S01]  /*4670*/  LOP3.LUT R28, RZ, R7, RZ, 0x33, !PT ;  /* 0x00000007ff1c7212 */ /* 0x000fe200078e33ff */
[----:B------:R-:W-:-:S06]  /*4680*/  IMAD.MOV.U32 R4, RZ, RZ, R16 ;  /* 0x000000ffff047224 */ /* 0x000fcc00078e0010 */
[----:B------:R-:W0:Y:S01]  /*4690*/  LDC R29, c[0x0][0x610] ;  /* 0x00018400ff1d7b82 */ /* 0x000e220000000800 */
[----:B---34-:R-:W-:Y:S05]  /*46a0*/  @!P0 BRA `(.L_x_46) ;  /* 0x0000000000288947 */ /* 0x018fea0003800000 */
        /* <DEDUP_REMOVED lines=10> */
.L_x_46:
[----:B-1----:R-:W-:Y:S01]  /*4750*/  SHF.R.U64 R5, R4, R22, R5 ;  /* 0x0000001604057219 */ /* 0x002fe20000001205 */
[----:B--2---:R-:W-:Y:S01]  /*4760*/  VIADD R11, R20, 0xffffffff ;  /* 0xffffffff140b7836 */ /* 0x004fe20000000000 */
[----:B------:R-:W-:Y:S01]  /*4770*/  LOP3.LUT R4, R19, R28, RZ, 0xc0, !PT ;  /* 0x0000001c13047212 */ /* 0x000fe200078ec0ff */
[----:B------:R-:W-:Y:S02]  /*4780*/  IMAD.MOV R18, RZ, RZ, -R18 ;  /* 0x000000ffff127224 */ /* 0x000fe400078e0a12 */
[----:B------:R-:W-:Y:S02]  /*4790*/  IMAD.MOV R7, RZ, RZ, -R5 ;  /* 0x000000ffff077224 */ /* 0x000fe400078e0a05 */
[----:B------:R-:W-:Y:S01]  /*47a0*/  IMAD R12, R25, R5, R4 ;  /* 0x00000005190c7224 */ /* 0x000fe200078e0204 */
[----:B------:R-:W-:Y:S01]  /*47b0*/  LOP3.LUT R5, R14, R11, RZ, 0xc0, !PT ;  /* 0x0000000b0e057212 */ /* 0x000fe200078ec0ff */
[----:B------:R-:W-:Y:S02]  /*47c0*/  @P3 IMAD R23, R21, R18, R6 ;  /* 0x0000001215173224 */ /* 0x000fe400078e0206 */
[----:B0-----:R-:W-:-:S02]  /*47d0*/  IMAD R4, R7, R24, R16 ;  /* 0x0000001807047224 */ /* 0x001fc400078e0210 */
[----:B------:R-:W-:Y:S02]  /*47e0*/  IMAD R12, R12, R29, R23 ;  /* 0x0000001d0c0c7224 */ /* 0x000fe400078e0217 */
[----:B------:R-:W-:Y:S02]  /*47f0*/  IMAD R5, R4, R20, R5 ;  /* 0x0000001404057224 */ /* 0x000fe400078e0205 */
[----:B------:R-:W-:Y:S02]  /*4800*/  IMAD.MOV.U32 R10, RZ, RZ, 0x1 ;  /* 0x00000001ff0a7424 */ /* 0x000fe400078e00ff */
[----:B------:R-:W-:Y:S01]  /*4810*/  IMAD.MOV.U32 R7, RZ, RZ, R17 ;  /* 0x000000ffff077224 */ /* 0x000fe200078e0011 */
[----:B------:R-:W-:Y:S02]  /*4820*/  SEL R16, R5, R12, !P3 ;  /* 0x0000000c05107207 */ /* 0x000fe40005800000 */
[----:B------:R-:W-:-:S07]  /*4830*/  SEL R12, R12, R5, !P3 ;  /* 0x000000050c0c7207 */ /* 0x000fce0005800000 */
.L_x_44:
[----:B------:R-:W-:-:S08]  /*4840*/  NOP ;  /* 0x0000000000007918 */ /* 0x000fd00000000000 */
[----:B------:R-:W0:-:S00]  /*4850*/  USETMAXREG.DEALLOC.CTAPOOL 0x28 ;  /* 0x00000028000079c8 */ /* 0x000e0000080e0500 */
[----:B0-----:R-:W-:-:S13]  /*4860*/  ISETP.NE.AND P0, PT, R3, RZ, PT ;  /* 0x000000ff0300720c */ /* 0x001fda0003f05270 */
[----:B------:R-:W-:Y:S05]  /*4870*/  @P0 EXIT ;  /* 0x000000000000094d */ /* 0x000fea0003800000 */
[----:B------:R-:W-:Y:S01]  /*4880*/  LOP3.LUT P0, RZ, R10, 0xff, RZ, 0xc0, !PT ;  /* 0x000000ff0aff7812 */ /* 0x000fe2000780c0ff */
[----:B------:R-:W-:Y:S02]  /*4890*/  IMAD.MOV.U32 R11, RZ, RZ, 0x1 ;  /* 0x00000001ff0b7424 */ /* 0x000fe400078e00ff */
[----:B------:R-:W-:-:S10]  /*48a0*/  IMAD.MOV.U32 R10, RZ, RZ, RZ ;  /* 0x000000ffff0a7224 */ /* 0x000fd400078e00ff */
[----:B------:R-:W-:Y:S05]  /*48b0*/  @!P0 BRA `(.L_x_47) ;  /* 0x0000000c00208947 */ /* 0x000fea0003800000 */
[----:B------:R-:W0:Y:S01]  /*48c0*/  LDC R3, c[0x0][0x28c] ;  /* 0x0000a300ff037b82 */ /* 0x000e220000000800 */
[----:B------:R-:W-:Y:S01]  /*48d0*/  LOP3.LUT P0, RZ, R30, 0x1f, RZ, 0xc0, !PT ;  /* 0x0000001f1eff7812 */ /* 0x000fe2000780c0ff */
[----:B------:R-:W-:Y:S01]  /*48e0*/  ULDC UR5, c[0x0][0x658] ;  /* 0x0001960000057ab9 */ /* 0x000fe20000000800 */
[----:B------:R-:W-:Y:S01]  /*48f0*/  UMOV UR6, 0xffffffff ;  /* 0xffffffff00067882 */ /* 0x000fe20000000000 */
[----:B------:R-:W-:Y:S01]  /*4900*/  BSSY B0, `(.L_x_47) ;  /* 0x00000c3000007945 */ /* 0x000fe20003800000 */
[----:B------:R-:W-:Y:S01]  /*4910*/  USHF.L.U32 UR6, UR6, UR5, URZ ;  /* 0x0000000506067299 */ /* 0x000fe2000800063f */
[C---:B------:R-:W-:Y:S01]  /*4920*/  ISETP.NE.AND P4, PT, R2.reuse, RZ, PT ;  /* 0x000000ff0200720c */ /* 0x040fe20003f85270 */
[----:B------:R-:W-:Y:S01]  /*4930*/  IMAD.MOV.U32 R14, RZ, RZ, 0x1 ;  /* 0x00000001ff0e7424 */ /* 0x000fe200078e00ff */
[----:B------:R-:W-:Y:S01]  /*4940*/  ISETP.NE.OR P0, PT, R2, RZ, !P0 ;  /* 0x000000ff0200720c */ /* 0x000fe20004705670 */
[----:B------:R-:W-:Y:S01]  /*4950*/  IMAD.MOV.U32 R11, RZ, RZ, 0x1 ;  /* 0x00000001ff0b7424 */ /* 0x000fe200078e00ff */
[----:B------:R-:W-:Y:S01]  /*4960*/  LOP3.LUT R17, R0, 0x2, RZ, 0xfc, !PT ;  /* 0x0000000200117812 */ /* 0x000fe200078efcff */
[----:B------:R-:W-:Y:S01]  /*4970*/  IMAD.MOV.U32 R10, RZ, RZ, RZ ;  /* 0x000000ffff0a7224 */ /* 0x000fe200078e00ff */
[----:B------:R-:W-:Y:S01]  /*4980*/  ULDC UR4, c[0x0][0x600] ;  /* 0x0001800000047ab9 */ /* 0x000fe20000000800 */
[----:B------:R-:W-:Y:S01]  /*4990*/  UMOV UR7, 0x1 ;  /* 0x0000000100077882 */ /* 0x000fe20000000000 */
[----:B------:R-:W-:-:S02]  /*49a0*/  UIADD3 UR18, UR4, -0x1, URZ ;  /* 0xffffffff04127890 */ /* 0x000fc4000fffe03f */
[----:B------:R-:W-:Y:S02]  /*49b0*/  USHF.L.U32 UR20, UR7, UR5, URZ ;  /* 0x0000000507147299 */ /* 0x000fe4000800063f */
[----:B------:R-:W-:Y:S01]  /*49c0*/  ULOP3.LUT UR19, URZ, UR6, URZ, 0x33, !UPT ;  /* 0x000000063f137292 */ /* 0x000fe2000f8e333f */
[----:B------:R-:W-:Y:S01]  /*49d0*/  ULDC.64 UR22, c[0x0][0x198] ;  /* 0x0000660000167ab9 */ /* 0x000fe20000000a00 */
[----:B0-----:R-:W-:-:S05]  /*49e0*/  VIADD R3, R3, 0x7f ;  /* 0x0000007f03037836 */ /* 0x001fca0000000000 */
[----:B------:R-:W-:-:S04]  /*49f0*/  SHF.R.S32.HI R4, RZ, 0x1f, R3 ;  /* 0x0000001fff047819 */ /* 0x000fc80000011403 */
[----:B------:R-:W-:-:S04]  /*4a00*/  LEA.HI R4, R4, R3, RZ, 0x7 ;  /* 0x0000000304047211 */ /* 0x000fc800078f38ff */
[----:B------:R-:W-:-:S05]  /*4a10*/  SHF.R.S32.HI R15, RZ, 0x7, R4 ;  /* 0x00000007ff0f7819 */ /* 0x000fca0000011404 */
[----:B------:R-:W-:-:S07]  /*4a20*/  VIADD R13, R15, 0x1 ;  /* 0x000000010f0d7836 */ /* 0x000fce0000000000 */
.L_x_59:
[----:B------:R-:W-:-:S03]  /*4a30*/  UMOV UR4, 0xffffffff ;  /* 0xffffffff00047882 */ /* 0x000fc60000000000 */
[----:B------:R-:W-:Y:S05]  /*4a40*/  BRA.DIV UR4, `(.L_x_48) ;  /* 0x0000000e04ac7947 */ /* 0x000fea000b800000 */
[----:B------:R-:W-:-:S13]  /*4a50*/  ELECT P1, URZ, PT ;  /* 0x00000000003f782f */ /* 0x000fda0003820000 */
.L_x_70:
[----:B------:R-:W0:Y:S01]  /*4a60*/  LDC R2, c[0x0][0x28c] ;  /* 0x0000a300ff027b82 */ /* 0x000e220000000800 */
[----:B------:R-:W-:Y:S01]  /*4a70*/  BSSY B1, `(.L_x_49) ;  /* 0x0000037000017945 */ /* 0x000fe20003800000 */
[----:B0-----:R-:W-:-:S13]  /*4a80*/  ISETP.LT.OR P1, PT, R2, 0x1, !P1 ;  /* 0x000000010200780c */ /* 0x001fda0004f21670 */
[----:B------:R-:W-:Y:S05]  /*4a90*/  @P1 BRA `(.L_x_50) ;  /* 0x0000000000d01947 */ /* 0x000fea0003800000 */
[----:B------:R-:W-:Y:S02]  /*4aa0*/  IMAD.SHL.U32 R16, R16, 0x8, RZ ;  /* 0x0000000810107824 */ /* 0x000fe400078e00ff */
[----:B------:R-:W-:Y:S02]  /*4ab0*/  IMAD R12, R12, 0x180, RZ ;  /* 0x000001800c0c7824 */ /* 0x000fe400078e02ff */
[----:B------:R-:W-:Y:S02]  /*4ac0*/  IMAD.MOV.U32 R20, RZ, RZ, RZ ;  /* 0x000000ffff147224 */ /* 0x000fe400078e00ff */
[----:B------:R-:W-:Y:S02]  /*4ad0*/  IMAD.MOV.U32 R2, RZ, RZ, R13 ;  /* 0x000000ffff027224 */ /* 0x000fe400078e000d */
[----:B------:R-:W-:Y:S02]  /*4ae0*/  IMAD.MOV.U32 R3, RZ, RZ, R11 ;  /* 0x000000ffff037224 */ /* 0x000fe400078e000b */
[----:B------:R-:W-:-:S07]  /*4af0*/  IMAD.MOV.U32 R4, RZ, RZ, R10 ;  /* 0x000000ffff047224 */ /* 0x000fce00078e000a */
.L_x_54:
[----:B------:R-:W0:Y:S01]  /*4b00*/  S2R R6, SR_CgaCtaId ;  /* 0x0000000000067919 */ /* 0x000e220000008800 */
[----:B------:R-:W-:-:S04]  /*4b10*/  MOV R5, 0x400 ;  /* 0x0000040000057802 */ /* 0x000fc80000000f00 */
[----:B0-----:R-:W-:Y:S02]  /*4b20*/  LEA R19, R6, R5, 0x18 ;  /* 0x0000000506137211 */ /* 0x001fe400078ec0ff */
[----:B------:R-:W-:Y:S01]  /*4b30*/  SHF.L.U32 R5, R3, 0x1f, RZ ;  /* 0x0000001f03057819 */ /* 0x000fe200000006ff */
[----:B------:R-:W0:Y:S02]  /*4b40*/  @!P4 LDC R6, c[0x0][0x500] ;  /* 0x00014000ff06cb82 */ /* 0x000e240000000800 */
[----:B------:R-:W-:-:S04]  /*4b50*/  IMAD R18, R4, 0x8, R19 ;  /* 0x0000000804127824 */ /* 0x000fc800078e0213 */
[----:B------:R-:W1:Y:S02]  /*4b60*/  SYNCS.PHASECHK.TRANS64.TRYWAIT P1, [R18+URZ+0x20], R5 ;  /* 0x00002005120075a7 */ /* 0x000e64000802017f */
[----:B-1----:R-:W-:Y:S05]  /*4b70*/  @!P1 BRA `(.L_x_51) ;  /* 0x0000000c00809947 */ /* 0x002fea0003800000 */
.L_x_71:
[----:B-1----:R-:W-:Y:S01]  /*4b80*/  PRMT R5, R17, 0x9910, RZ ;  /* 0x0000991011057816 */ /* 0x002fe200000000ff */
[----:B0-----:R0:W-:Y:S03]  /*4b90*/  @!P4 SYNCS.ARRIVE.TRANS64 RZ, [R18+URZ], R6 ;  /* 0x0000000612ffc9a7 */ /* 0x0011e6000800003f */
[----:B------:R-:W-:-:S13]  /*4ba0*/  ISETP.NE.AND P1, PT, R5, 0x2, PT ;  /* 0x000000020500780c */ /* 0x000fda0003f25270 */
[----:B0-----:R-:W-:Y:S05]  /*4bb0*/  @P1 BRA `(.L_x_52) ;  /* 0x0000000000041947 */ /* 0x001fea0003800000 */
[----:B------:R-:W-:Y:S01]  /*4bc0*/  BPT.TRAP 0x1 ;  /* 0x000000040000795c */ /* 0x000fe20000300000 */
.L_x_52:
[----:B------:R-:W-:Y:S05]  /*4bd0*/  @P0 BRA `(.L_x_53) ;  /* 0x0000000000040947 */ /* 0x000fea0003800000 */
[----:B------:R-:W-:Y:S01]  /*4be0*/  BPT.TRAP 0x1 ;  /* 0x000000040000795c */ /* 0x000fe20000300000 */
.L_x_53:
[--C-:B------:R-:W-:Y:S01]  /*4bf0*/  IMAD R5, R4, 0xc000, R19.reuse ;  /* 0x0000c00004057824 */ /* 0x100fe200078e0213 */
[----:B------:R-:W-:Y:S01]  /*4c00*/  R2UR UR9, R18 ;  /* 0x00000000120972ca */ /* 0x000fe200000e0000 */
[----:B------:R-:W-:Y:S01]  /*4c10*/  IMAD R19, R4, 0x400, R19 ;  /* 0x0000040004137824 */ /* 0x000fe200078e0213 */
[----:B------:R-:W-:Y:S01]  /*4c20*/  UIADD3 UR4, UP0, UR22, 0xf0, URZ ;  /* 0x000000f016047890 */ /* 0x000fe2000ff1e03f */
[----:B------:R-:W-:Y:S01]  /*4c30*/  VIADD R2, R2, 0xffffffff ;  /* 0xffffffff02027836 */ /* 0x000fe20000000000 */
[----:B------:R-:W-:Y:S01]  /*4c40*/  R2UR UR5, R5 ;  /* 0x00000000050572ca */ /* 0x000fe200000e0000 */
[----:B------:R-:W-:Y:S01]  /*4c50*/  UIADD3 UR24, UP1, UR22, 0x1f0, URZ ;  /* 0x000001f016187890 */ /* 0x000fe2000ff3e03f */
[----:B------:R-:W-:Y:S01]  /*4c60*/  R2UR UR8, R19 ;  /* 0x00000000130872ca */ /* 0x000fe200000e0000 */
[----:B------:R-:W-:Y:S01]  /*4c70*/  VIADD R4, R4, 0x1 ;  /* 0x0000000104047836 */ /* 0x000fe20000000000 */
[----:B------:R-:W-:Y:S01]  /*4c80*/  R2UR UR11, R12 ;  /* 0x000000000c0b72ca */ /* 0x000fe200000e0000 */
[----:B------:R-:W-:Y:S01]  /*4c90*/  UIADD3.X UR25, URZ, UR23, URZ, UP1, !UPT ;  /* 0x000000173f197290 */ /* 0x000fe20008ffe43f */
[----:B------:R-:W-:Y:S01]  /*4ca0*/  R2UR UR10, R20 ;  /* 0x00000000140a72ca */ /* 0x000fe200000e0000 */
[----:B------:R-:W-:Y:S01]  /*4cb0*/  UMOV UR6, 0x0 ;  /* 0x0000000000067882 */ /* 0x000fe20000000000 */
[----:B------:R-:W-:Y:S01]  /*4cc0*/  R2UR UR12, R7 ;  /* 0x00000000070c72ca */ /* 0x000fe200000e0000 */
[----:B------:R-:W-:Y:S01]  /*4cd0*/  UMOV UR7, 0x10000000 ;  /* 0x1000000000077882 */ /* 0x000fe20000000000 */
[----:B------:R-:W-:Y:S01]  /*4ce0*/  R2UR UR21, R16 ;  /* 0x00000000101572ca */ /* 0x000fe200000e0000 */
[----:B------:R-:W-:Y:S01]  /*4cf0*/  VIADD R20, R20, 0x80 ;  /* 0x0000008014147836 */ /* 0x000fe20000000000 */
[----:B------:R-:W-:Y:S01]  /*4d00*/  ISETP.GT.AND P2, PT, R2, 0x1, PT ;  /* 0x000000010200780c */ /* 0x000fe20003f44270 */
[----:B------:R-:W-:Y:S01]  /*4d10*/  UIADD3 UR16, UR5, 0x100, URZ ;  /* 0x0000010005107890 */ /* 0x000fe2000fffe03f */
[----:B------:R-:W-:Y:S01]  /*4d20*/  ISETP.NE.AND P1, PT, R4, 0x4, PT ;  /* 0x000000040400780c */ /* 0x000fe20003f25270 */
[----:B------:R-:W-:-:S02]  /*4d30*/  UIADD3.X UR5, URZ, UR23, URZ, UP0, !UPT ;  /* 0x000000173f057290 */ /* 0x000fc400087fe43f */
[----:B------:R-:W-:Y:S01]  /*4d40*/  UIADD3 UR17, UR8, 0x30100, URZ ;  /* 0x0003010008117890 */ /* 0x000fe2000fffe03f */
[----:B------:R-:W-:Y:S02]  /*4d50*/  SEL R6, RZ, 0x1, P1 ;  /* 0x00000001ff067807 */ /* 0x000fe40000800000 */
[----:B------:R-:W-:Y:S01]  /*4d60*/  UMOV UR8, UR16 ;  /* 0x0000001000087c82 */ /* 0x000fe20008000000 */
[----:B------:R-:W-:Y:S02]  /*4d70*/  SEL R4, R4, RZ, P1 ;  /* 0x000000ff04047207 */ /* 0x000fe40000800000 */
[----:B------:R-:W-:Y:S01]  /*4d80*/  LOP3.LUT R3, R3, R6, RZ, 0x3c, !PT ;  /* 0x0000000603037212 */ /* 0x000fe200078e3cff */
[----:B------:R0:W-:Y:S02]  /*4d90*/  UTMALDG.3D [UR8], [UR4], desc[UR6] ;  /* 0x00000608040075b4 */ /* 0x0001e40008011000 */
[----:B0-----:R-:W-:Y:S01]  /*4da0*/  UMOV UR8, UR17 ;  /* 0x0000001100087c82 */ /* 0x001fe20008000000 */
[----:B------:R-:W-:-:S02]  /*4db0*/  UMOV UR11, UR21 ;  /* 0x00000015000b7c82 */ /* 0x000fc40008000000 */
[----:B------:R0:W-:Y:S02]  /*4dc0*/  UTMALDG.3D [UR8], [UR24], desc[UR6] ;  /* 0x00000608180075b4 */ /* 0x0001e40008011000 */
[----:B0-----:R-:W-:Y:S05]  /*4dd0*/  @P2 BRA `(.L_x_54) ;  /* 0xfffffffc00482947 */ /* 0x001fea000383ffff */
.L_x_50:
[----:B------:R-:W-:Y:S05]  /*4de0*/  BSYNC B1 ;  /* 0x0000000000017941 */ /* 0x000fea0003800000 */
.L_x_49:
[----:B------:R-:W-:Y:S01]  /*4df0*/  LOP3.LUT P2, RZ, R14, 0xff, RZ, 0xc0, !PT ;  /* 0x000000ff0eff7812 */ /* 0x000fe2000784c0ff */
[----:B------:R-:W-:Y:S01]  /*4e00*/  IMAD.IADD R10, R15, 0x1, R10 ;  /* 0x000000010f0a7824 */ /* 0x000fe200078e020a */
[----:B------:R-:W-:Y:S01]  /*4e10*/  IADD3 R8, P5, R8, UR14, RZ ;  /* 0x0000000e08087c10 */ /* 0x000fe2000ffbe0ff */
[----:B------:R-:W-:Y:S01]  /*4e20*/  ULDC.64 UR4, c[0x0][0x650] ;  /* 0x0001940000047ab9 */ /* 0x000fe20000000a00 */
[----:B------:R-:W-:Y:S01]  /*4e30*/  BSSY B1, `(.L_x_55) ;  /* 0x000006d000017945 */ /* 0x000fe20003800000 */
[----:B------:R-:W-:Y:S01]  /*4e40*/  IMAD.MOV.U32 R12, RZ, RZ, -0x1 ;  /* 0xffffffffff0c7424 */ /* 0x000fe200078e00ff */
[----:B------:R-:W-:Y:S01]  /*4e50*/  SHF.R.U32.HI R2, RZ, 0x2, R10 ;  /* 0x00000002ff027819 */ /* 0x000fe2000001160a */
[----:B------:R-:W-:Y:S01]  /*4e60*/  IMAD.MOV.U32 R16, RZ, RZ, -0x1 ;  /* 0xffffffffff107424 */ /* 0x000fe200078e00ff */
[----:B------:R-:W-:Y:S01]  /*4e70*/  ISETP.GT.U32.AND P1, PT, R10, 0x3, PT ;  /* 0x000000030a00780c */ /* 0x000fe20003f24070 */
[----:B------:R-:W-:Y:S01]  /*4e80*/  IMAD.MOV.U32 R7, RZ, RZ, -0x1 ;  /* 0xffffffffff077424 */ /* 0x000fe200078e00ff */
[----:B------:R-:W-:-:S02]  /*4e90*/  LOP3.LUT R2, R2, 0x1, RZ, 0xc0, !PT ;  /* 0x0000000102027812 */ /* 0x000fc400078ec0ff */
[----:B------:R-:W-:Y:S01]  /*4ea0*/  ISETP.LT.U32.AND P1, PT, R15, 0x4, P1 ;  /* 0x000000040f00780c */ /* 0x000fe20000f21070 */
[----:B------:R-:W0:Y:S01]  /*4eb0*/  @P2 S2R R4, SR_CgaCtaId ;  /* 0x0000000000042919 */ /* 0x000e220000008800 */
[----:B------:R-:W-:Y:S02]  /*4ec0*/  @P2 MOV R3, 0x400 ;  /* 0x0000040000032802 */ /* 0x000fe40000000f00 */
[----:B------:R-:W-:Y:S02]  /*4ed0*/  IADD3.X R9, R9, UR13, RZ, P5, !PT ;  /* 0x0000000d09097c10 */ /* 0x000fe4000affe4ff */
[----:B------:R-:W-:Y:S02]  /*4ee0*/  ISETP.GE.U32.AND P5, PT, R8, UR4, PT ;  /* 0x0000000408007c0c */ /* 0x000fe4000bfa6070 */
[----:B------:R-:W-:Y:S02]  /*4ef0*/  LOP3.LUT R10, R10, 0x3, RZ, 0xc0, !PT ;  /* 0x000000030a0a7812 */ /* 0x000fe400078ec0ff */
[----:B------:R-:W-:-:S02]  /*4f00*/  PRMT R14, RZ, 0x7610, R14 ;  /* 0x00007610ff0e7816 */ /* 0x000fc4000000000e */
[----:B0-----:R-:W-:-:S04]  /*4f10*/  @P2 LEA R3, R4, R3, 0x18 ;  /* 0x0000000304032211 */ /* 0x001fc800078ec0ff */
[----:B------:R0:W-:Y:S01]  /*4f20*/  @P2 SYNCS.ARRIVE.TRANS64.A1T0 RZ, [R3+URZ+0x58], RZ ;  /* 0x000058ff03ff29a7 */ /* 0x0001e2000810003f */
[----:B------:R-:W-:Y:S02]  /*4f30*/  ISETP.NE.U32.AND P2, PT, R2, 0x1, PT ;  /* 0x000000010200780c */ /* 0x000fe40003f45070 */
[----:B------:R-:W-:Y:S02]  /*4f40*/  SEL R2, RZ, 0x1, !P1 ;  /* 0x00000001ff027807 */ /* 0x000fe40004800000 */
[----:B------:R-:W-:Y:S02]  /*4f50*/  ISETP.GE.U32.AND.EX P1, PT, R9, UR5, PT, P5 ;  /* 0x0000000509007c0c */ /* 0x000fe4000bf26150 */
[----:B------:R-:W-:-:S04]  /*4f60*/  ISETP.GT.U32.AND P2, PT, R15, 0x3, !P2 ;  /* 0x000000030f00780c */ /* 0x000fc80005744070 */
[----:B0-----:R-:W-:-:S04]  /*4f70*/  SEL R3, RZ, 0x1, !P2 ;  /* 0x00000001ff037807 */ /* 0x001fc80005000000 */
[--C-:B------:R-:W-:Y:S02]  /*4f80*/  LOP3.LUT R11, R3, R11, R2.reuse, 0x96, !PT ;  /* 0x0000000b030b7212 */ /* 0x100fe400078e9602 */
[----:B------:R-:W-:Y:S01]  /*4f90*/  PRMT R2, RZ, 0x7610, R2 ;  /* 0x00007610ff027816 */ /* 0x000fe20000000002 */
[----:B------:R-:W-:Y:S06]  /*4fa0*/  @P1 BRA `(.L_x_56) ;  /* 0x0000000400541947 */ /* 0x000fec0003800000 */
[----:B------:R-:W-:Y:S01]  /*4fb0*/  ULDC.64 UR4, c[0x0][0x628] ;  /* 0x00018a0000047ab9 */ /* 0x000fe20000000a00 */
[----:B------:R-:W0:Y:S01]  /*4fc0*/  S2R R16, SR_CTAID.X ;  /* 0x0000000000107919 */ /* 0x000e220000002500 */
[----:B------:R-:W-:Y:S01]  /*4fd0*/  ISETP.NE.U32.AND P1, PT, RZ, UR4, PT ;  /* 0x00000004ff007c0c */ /* 0x000fe2000bf25070 */
[----:B------:R-:W-:Y:S01]  /*4fe0*/  ULDC UR7, c[0x0][0x630] ;  /* 0x00018c0000077ab9 */ /* 0x000fe20000000800 */
[----:B------:R-:W-:Y:S01]  /*4ff0*/  IMAD.MOV.U32 R2, RZ, RZ, R8 ;  /* 0x000000ffff027224 */ /* 0x000fe200078e0008 */
[----:B------:R-:W1:Y:S01]  /*5000*/  S2R R12, SR_CTAID.Y ;  /* 0x00000000000c7919 */ /* 0x000e620000002600 */
[----:B------:R-:W-:Y:S01]  /*5010*/  ISETP.NE.AND.EX P1, PT, RZ, UR5, PT, P1 ;  /* 0x00000005ff007c0c */ /* 0x000fe2000bf25310 */
[----:B------:R-:W-:-:S12]  /*5020*/  IMAD.MOV.U32 R3, RZ, RZ, R9 ;  /* 0x000000ffff037224 */ /* 0x000fd800078e0009 */
[----:B------:R-:W-:Y:S05]  /*5030*/  @!P1 BRA `(.L_x_57) ;  /* 0x0000000000289947 */ /* 0x000fea0003800000 */
[----:B------:R-:W-:Y:S02]  /*5040*/  ULDC UR6, c[0x0][0x634] ;  /* 0x00018d0000067ab9 */ /* 0x000fe40000000800 */
[----:B------:R-:W-:-:S05]  /*5050*/  IADD3 R7, P1, R8, UR6, RZ ;  /* 0x0000000608077c10 */ /* 0x000fca000ff3e0ff */
[----:B------:R-:W-:-:S04]  /*5060*/  IMAD.X R19, RZ, RZ, R9, P1 ;  /* 0x000000ffff137224 */ /* 0x000fc800008e0609 */
[----:B------:R-:W-:-:S04]  /*5070*/  IMAD.WIDE.U32 R4, R19, UR4, RZ ;  /* 0x0000000413047c25 */ /* 0x000fc8000f8e00ff */
[----:B------:R-:W-:-:S04]  /*5080*/  IMAD.WIDE.U32 R4, P1, R7, UR5, R4 ;  /* 0x0000000507047c25 */ /* 0x000fc8000f820004 */
[----:B------:R-:W-:-:S04]  /*5090*/  IMAD.WIDE.U32 R6, R7, UR4, RZ ;  /* 0x0000000407067c25 */ /* 0x000fc8000f8e00ff */
[----:B------:R-:W-:Y:S01]  /*50a0*/  IMAD.X R3, RZ, RZ, RZ, P1 ;  /* 0x000000ffff037224 */ /* 0x000fe200008e06ff */
[----:B------:R-:W-:Y:S01]  /*50b0*/  IADD3 RZ, P1, R7, R4, RZ ;  /* 0x0000000407ff7210 */ /* 0x000fe20007f3e0ff */
[----:B------:R-:W-:-:S04]  /*50c0*/  IMAD.MOV.U32 R2, RZ, RZ, R5 ;  /* 0x000000ffff027224 */ /* 0x000fc800078e0005 */
[----:B------:R-:W-:-:S08]  /*50d0*/  IMAD.WIDE.U32.X R2, R19, UR5, R2, P1 ;  /* 0x0000000513027c25 */ /* 0x000fd000088e0402 */
.L_x_57:
[--C-:B------:R-:W-:Y:S01]  /*50e0*/  SHF.R.U64 R6, R2, UR7, R3.reuse ;  /* 0x0000000702067c19 */ /* 0x100fe20008001203 */
[----:B------:R-:W-:Y:S01]  /*50f0*/  ULDC.64 UR4, c[0x0][0x620] ;  /* 0x0001880000047ab9 */ /* 0x000fe20000000a00 */
[----:B------:R-:W-:Y:S01]  /*5100*/  SHF.R.U32.HI R2, RZ, UR7, R3 ;  /* 0x00000007ff027c19 */ /* 0x000fe20008011603 */
[----:B------:R-:W-:Y:S01]  /*5110*/  IMAD.MOV.U32 R3, RZ, RZ, R9 ;  /* 0x000000ffff037224 */ /* 0x000fe200078e0009 */
[----:B------:R-:W-:Y:S01]  /*5120*/  IADD3 R5, P1, RZ, -R6, RZ ;  /* 0x80000006ff057210 */ /* 0x000fe20007f3e0ff */
[----:B------:R-:W2:Y:S01]  /*5130*/  LDC R25, c[0x0][0x144] ;  /* 0x00005100ff197b82 */ /* 0x000ea20000000800 */
[----:B0-----:R-:W-:Y:S01]  /*5140*/  I2FP.F32.U32 R7, R16 ;  /* 0x0000001000077245 */ /* 0x001fe20000201000 */
[----:B------:R-:W-:Y:S01]  /*5150*/  ULDC.64 UR8, c[0x0][0x640] ;  /* 0x0001900000087ab9 */ /* 0x000fe20000000a00 */
[----:B------:R-:W-:Y:S01]  /*5160*/  ULDC UR6, c[0x0][0x608] ;  /* 0x0001820000067ab9 */ /* 0x000fe20000000800 */
[----:B------:R-:W-:Y:S01]  /*5170*/  IMAD.X R2, RZ, RZ, ~R2, P1 ;  /* 0x000000ffff027224 */ /* 0x000fe200008e0e02 */
[----:B------:R-:W-:-:S03]  /*5180*/  ISETP.NE.U32.AND P1, PT, RZ, UR8, PT ;  /* 0x00000008ff007c0c */ /* 0x000fc6000bf25070 */
[----:B------:R-:W-:Y:S01]  /*5190*/  IMAD R4, R2, UR4, RZ ;  /* 0x0000000402047c24 */ /* 0x000fe2000f8e02ff */
[----:B------:R-:W0:Y:S01]  /*51a0*/  LDC R19, c[0x0][0x148] ;  /* 0x00005200ff137b82 */ /* 0x000e220000000800 */
[----:B------:R-:W-:Y:S01]  /*51b0*/  IMAD.MOV.U32 R2, RZ, RZ, R8 ;  /* 0x000000ffff027224 */ /* 0x000fe200078e0008 */
[----:B------:R-:W-:-:S03]  /*51c0*/  ISETP.NE.AND.EX P1, PT, RZ, UR9, PT, P1 ;  /* 0x00000009ff007c0c */ /* 0x000fc6000bf25310 */
[----:B------:R-:W-:Y:S01]  /*51d0*/  IMAD.WIDE.U32 R2, R5, UR4, R2 ;  /* 0x0000000405027c25 */ /* 0x000fe2000f8e0002 */
[----:B------:R-:W-:-:S03]  /*51e0*/  ULDC UR4, c[0x0][0x150] ;  /* 0x0000540000047ab9 */ /* 0x000fc60000000800 */
[----:B------:R-:W-:Y:S02]  /*51f0*/  IMAD R5, R5, UR5, R4 ;  /* 0x0000000505057c24 */ /* 0x000fe4000f8e0204 */
[----:B------:R-:W-:Y:S01]  /*5200*/  FMUL R4, R7, UR4 ;  /* 0x0000000407047c20 */ /* 0x000fe20008400000 */
[----:B------:R-:W-:Y:S01]  /*5210*/  ULDC UR4, c[0x0][0x618] ;  /* 0x0001860000047ab9 */ /* 0x000fe20000000800 */
[----:B------:R-:W-:Y:S01]  /*5220*/  ULDC UR5, c[0x0][0x154] ;  /* 0x0000550000057ab9 */ /* 0x000fe20000000800 */
[----:B------:R-:W-:-:S03]  /*5230*/  IMAD.IADD R3, R3, 0x1, R5 ;  /* 0x0000000103037824 */ /* 0x000fc600078e0205 */
[----:B------:R-:W3:Y:S02]  /*5240*/  F2I.U32.TRUNC.NTZ R4, R4 ;  /* 0x0000000400047305 */ /* 0x000ee4000020f000 */
[----:B------:R-:W-:Y:S02]  /*5250*/  SHF.R.U64 R7, R2, UR4, R3 ;  /* 0x0000000402077c19 */ /* 0x000fe40008001203 */
[----:B-1----:R-:W-:-:S05]  /*5260*/  I2FP.F32.U32 R2, R12 ;  /* 0x0000000c00027245 */ /* 0x002fca0000201000 */
[----:B------:R-:W-:Y:S01]  /*5270*/  FMUL R21, R2, UR5 ;  /* 0x0000000502157c20 */ /* 0x000fe20008400000 */
[----:B------:R-:W-:Y:S01]  /*5280*/  SHF.R.U32.HI R2, RZ, UR4, R3 ;  /* 0x00000004ff027c19 */ /* 0x000fe20008011603 */
[----:B------:R-:W-:-:S03]  /*5290*/  ULDC UR4, c[0x0][0x658] ;  /* 0x0001960000047ab9 */ /* 0x000fc60000000800 */
[--C-:B------:R-:W-:Y:S01]  /*52a0*/  SHF.R.U64 R20, R7, UR6, R2.reuse ;  /* 0x0000000607147c19 */ /* 0x100fe20008001202 */
[----:B------:R-:W1:Y:S01]  /*52b0*/  F2I.U32.TRUNC.NTZ R21, R21 ;  /* 0x0000001500157305 */ /* 0x000e62000020f000 */
[----:B------:R-:W-:Y:S01]  /*52c0*/  SHF.R.U32.HI R3, RZ, UR6, R2 ;  /* 0x00000006ff037c19 */ /* 0x000fe20008011602 */
[----:B---3--:R-:W-:-:S03]  /*52d0*/  IMAD.MOV R4, RZ, RZ, -R4 ;  /* 0x000000ffff047224 */ /* 0x008fc600078e0a04 */
[--C-:B------:R-:W-:Y:S01]  /*52e0*/  SHF.R.U64 R18, R20, UR4, R3.reuse ;  /* 0x0000000414127c19 */ /* 0x100fe20008001203 */
[----:B--2---:R-:W-:Y:S01]  /*52f0*/  IMAD R16, R25, R4, R16 ;  /* 0x0000000419107224 */ /* 0x004fe200078e0210 */
[----:B------:R-:W-:-:S03]  /*5300*/  SHF.R.U32.HI R23, RZ, UR4, R3 ;  /* 0x00000004ff177c19 */ /* 0x000fc60008011603 */
[----:B------:R-:W-:Y:S02]  /*5310*/  IMAD.MOV.U32 R2, RZ, RZ, R18 ;  /* 0x000000ffff027224 */ /* 0x000fe400078e0012 */
[----:B------:R-:W-:Y:S01]  /*5320*/  IMAD.MOV.U32 R3, RZ, RZ, R23 ;  /* 0x000000ffff037224 */ /* 0x000fe200078e0017 */
[----:B------:R-:W-:Y:S06]  /*5330*/  @!P1 BRA `(.L_x_58) ;  /* 0x0000000000289947 */ /* 0x000fec0003800000 */
[----:B------:R-:W-:Y:S02]  /*5340*/  ULDC UR4, c[0x0][0x64c] ;  /* 0x0001930000047ab9 */ /* 0x000fe40000000800 */
[----:B------:R-:W-:-:S05]  /*5350*/  IADD3 R3, P1, R18, UR4, RZ ;  /* 0x0000000412037c10 */ /* 0x000fca000ff3e0ff */
[----:B------:R-:W-:-:S04]  /*5360*/  IMAD.X R23, RZ, RZ, R23, P1 ;  /* 0x000000ffff177224 */ /* 0x000fc800008e0617 */
[----:B------:R-:W-:-:S04]  /*5370*/  IMAD.WIDE.U32 R4, R23, UR8, RZ ;  /* 0x0000000817047c25 */ /* 0x000fc8000f8e00ff */
[----:B------:R-:W-:-:S04]  /*5380*/  IMAD.WIDE.U32 R4, P1, R3, UR9, R4 ;  /* 0x0000000903047c25 */ /* 0x000fc8000f820004 */
[----:B------:R-:W-:-:S04]  /*5390*/  IMAD.WIDE.U32 R2, R3, UR8, RZ ;  /* 0x0000000803027c25 */ /* 0x000fc8000f8e00ff */
[----:B------:R-:W-:Y:S01]  /*53a0*/  IMAD.MOV.U32 R2, RZ, RZ, R5 ;  /* 0x000000ffff027224 */ /* 0x000fe200078e0005 */
[----:B------:R-:W-:Y:S01]  /*53b0*/  IADD3 RZ, P2, R3, R4, RZ ;  /* 0x0000000403ff7210 */ /* 0x000fe20007f5e0ff */
[----:B------:R-:W-:-:S04]  /*53c0*/  IMAD.X R3, RZ, RZ, RZ, P1 ;  /* 0x000000ffff037224 */ /* 0x000fc800008e06ff */
[----:B------:R-:W-:-:S08]  /*53d0*/  IMAD.WIDE.U32.X R2, R23, UR9, R2, P2 ;  /* 0x0000000917027c25 */ /* 0x000fd000090e0402 */
.L_x_58:
[----:B------:R-:W-:Y:S01]  /*53e0*/  ULDC UR4, c[0x0][0x648] ;  /* 0x0001920000047ab9 */ /* 0x000fe20000000800 */
[----:B------:R-:W-:Y:S01]  /*53f0*/  LOP3.LUT R20, R20, UR19, RZ, 0xc0, !PT ;  /* 0x0000001314147c12 */ /* 0x000fe2000f8ec0ff */
[----:B-1----:R-:W-:Y:S01]  /*5400*/  IMAD.MOV R21, RZ, RZ, -R21 ;  /* 0x000000ffff157224 */ /* 0x002fe200078e0a15 */
[----:B------:R-:W-:Y:S01]  /*5410*/  SHF.R.U64 R3, R2, UR4, R3 ;  /* 0x0000000402037c19 */ /* 0x000fe20008001203 */
[----:B------:R-:W-:Y:S01]  /*5420*/  ULDC UR4, c[0x0][0x638] ;  /* 0x00018e0000047ab9 */ /* 0x000fe20000000800 */
[----:B------:R-:W-:Y:S01]  /*5430*/  LOP3.LUT R7, R7, UR18, RZ, 0xc0, !PT ;  /* 0x0000001207077c12 */ /* 0x000fe2000f8ec0ff */
[----:B0-----:R-:W-:Y:S01]  /*5440*/  @P3 IMAD R16, R19, R21, R12 ;  /* 0x0000001513103224 */ /* 0x001fe200078e020c */
[----:B------:R-:W-:Y:S01]  /*5450*/  ULDC UR5, c[0x0][0x610] ;  /* 0x0001840000057ab9 */ /* 0x000fe20000000800 */
[----:B------:R-:W-:Y:S02]  /*5460*/  IMAD.MOV R5, RZ, RZ, -R3 ;  /* 0x000000ffff057224 */ /* 0x000fe400078e0a03 */
[----:B------:R-:W-:-:S02]  /*5470*/  IMAD R3, R3, UR20, R20 ;  /* 0x0000001403037c24 */ /* 0x000fc4000f8e0214 */
[----:B------:R-:W-:Y:S01]  /*5480*/  IMAD R18, R5, UR4, R18 ;  /* 0x0000000405127c24 */ /* 0x000fe2000f8e0212 */
[----:B------:R-:W-:Y:S01]  /*5490*/  ULDC UR4, c[0x0][0x600] ;  /* 0x0001800000047ab9 */ /* 0x000fe20000000800 */
[----:B------:R-:W-:Y:S02]  /*54a0*/  IMAD R12, R3, UR5, R16 ;  /* 0x00000005030c7c24 */ /* 0x000fe4000f8e0210 */
[----:B------:R-:W-:Y:S02]  /*54b0*/  IMAD R3, R18, UR4, R7 ;  /* 0x0000000412037c24 */ /* 0x000fe4000f8e0207 */
[----:B------:R-:W-:Y:S02]  /*54c0*/  IMAD.MOV.U32 R2, RZ, RZ, 0x1 ;  /* 0x00000001ff027424 */ /* 0x000fe400078e00ff */
[----:B------:R-:W-:Y:S01]  /*54d0*/  IMAD.MOV.U32 R7, RZ, RZ, R6 ;  /* 0x000000ffff077224 */ /* 0x000fe200078e0006 */
[----:B------:R-:W-:Y:S02]  /*54e0*/  SEL R16, R3, R12, !P3 ;  /* 0x0000000c03107207 */ /* 0x000fe40005800000 */
[----:B------:R-:W-:-:S07]  /*54f0*/  SEL R12, R12, R3, !P3 ;  /* 0x000000030c0c7207 */ /* 0x000fce0005800000 */
.L_x_56:
[----:B------:R-:W-:Y:S05]  /*5500*/  BSYNC B1 ;  /* 0x0000000000017941 */ /* 0x000fea0003800000 */
.L_x_55:
[----:B------:R-:W-:-:S13]  /*5510*/  LOP3.LUT P1, RZ, R2, 0xff, RZ, 0xc0, !PT ;  /* 0x000000ff02ff7812 */ /* 0x000fda000782c0ff */
[----:B------:R-:W-:Y:S05]  /*5520*/  @P1 BRA `(.L_x_59) ;  /* 0xfffffff400401947 */ /* 0x000fea000383ffff */
[----:B------:R-:W-:Y:S05]  /*5530*/  BSYNC B0 ;  /* 0x0000000000007941 */ /* 0x000fea0003800000 */
.L_x_47:
[----:B------:R-:W-:-:S03]  /*5540*/  UMOV UR4, 0xffffffff ;  /* 0xffffffff00047882 */ /* 0x000fc60000000000 */
[----:B------:R-:W-:Y:S05]  /*5550*/  BRA.DIV UR4, `(.L_x_60) ;  /* 0x00000006041c7947 */ /* 0x000fea000b800000 */
[----:B------:R-:W-:-:S13]  /*5560*/  ELECT P0, URZ, PT ;  /* 0x00000000003f782f */ /* 0x000fda0003800000 */
.L_x_74:
[----:B------:R-:W-:Y:S04]  /*5570*/  BSSY B0, `(.L_x_61) ;  /* 0x000002b000007945 */ /* 0x000fe80003800000 */
[----:B------:R-:W-:Y:S05]  /*5580*/  @!P0 BRA `(.L_x_62) ;  /* 0x0000000000a48947 */ /* 0x000fea0003800000 */
[----:B------:R-:W-:-:S04]  /*5590*/  LOP3.LUT R0, R0, 0x2, RZ, 0xfc, !PT ;  /* 0x0000000200007812 */ /* 0x000fc800078efcff */
[----:B------:R-:W-:-:S13]  /*55a0*/  ISETP.NE.AND P0, PT, R0, 0x3, PT ;  /* 0x000000030000780c */ /* 0x000fda0003f05270 */
[----:B------:R-:W-:Y:S05]  /*55b0*/  @!P0 BRA `(.L_x_63) ;  /* 0x0000000000048947 */ /* 0x000fea0003800000 */
[----:B------:R-:W-:Y:S01]  /*55c0*/  BPT.TRAP 0x1 ;  /* 0x000000040000795c */ /* 0x000fe20000300000 */
.L_x_63:
[----:B------:R-:W0:Y:S01]  /*55d0*/  S2R R3, SR_CgaCtaId ;  /* 0x0000000000037919 */ /* 0x000e220000008800 */
[----:B------:R-:W-:Y:S02]  /*55e0*/  MOV R0, 0x400 ;  /* 0x0000040000007802 */ /* 0x000fe40000000f00 */
[----:B------:R-:W-:Y:S02]  /*55f0*/  SHF.L.U32 R2, R11, 0x1f, RZ ;  /* 0x0000001f0b027819 */ /* 0x000fe400000006ff */
[----:B0-----:R-:W-:-:S05]  /*5600*/  LEA R3, R3, R0, 0x18 ;  /* 0x0000000003037211 */ /* 0x001fca00078ec0ff */
[----:B------:R-:W-:-:S04]  /*5610*/  VIADD R3, R3, 0x20 ;  /* 0x0000002003037836 */ /* 0x000fc80000000000 */
[C---:B------:R-:W-:Y:S02]  /*5620*/  IMAD R5, R10.reuse, 0x8, R3 ;  /* 0x000000080a057824 */ /* 0x040fe400078e0203 */
[----:B------:R-:W-:Y:S02]  /*5630*/  VIADD R10, R10, 0x1 ;  /* 0x000000010a0a7836 */ /* 0x000fe40000000000 */
[----:B------:R-:W0:Y:S03]  /*5640*/  SYNCS.PHASECHK.TRANS64.TRYWAIT P0, [R5+URZ], R2 ;  /* 0x00000002050075a7 */ /* 0x000e26000800017f */
[----:B------:R-:W-:-:S04]  /*5650*/  ISETP.NE.AND P1, PT, R10, 0x4, PT ;  /* 0x000000040a00780c */ /* 0x000fc80003f25270 */
[----:B------:R-:W-:Y:S02]  /*5660*/  SEL R0, RZ, 0x1, P1 ;  /* 0x00000001ff007807 */ /* 0x000fe40000800000 */
[----:B------:R-:W-:Y:S02]  /*5670*/  SEL R10, R10, RZ, P1 ;  /* 0x000000ff0a0a7207 */ /* 0x000fe40000800000 */
[----:B------:R-:W-:-:S03]  /*5680*/  LOP3.LUT R11, R11, R0, RZ, 0x3c, !PT ;  /* 0x000000000b0b7212 */ /* 0x000fc600078e3cff */
[----:B------:R-:W-:Y:S01]  /*5690*/  IMAD R7, R10, 0x8, R3 ;  /* 0x000000080a077824 */ /* 0x000fe200078e0203 */
[----:B------:R-:W-:Y:S01]  /*56a0*/  SHF.L.U32 R4, R11, 0x1f, RZ ;  /* 0x0000001f0b047819 */ /* 0x000fe200000006ff */
[----:B0-----:R-:W-:Y:S06]  /*56b0*/  @!P0 BRA `(.L_x_64) ;  /* 0x0000000000e88947 */ /* 0x001fec0003800000 */
.L_x_75:
[----:B------:R-:W1:Y:S01]  /*56c0*/  SYNCS.PHASECHK.TRANS64.TRYWAIT P0, [R7+URZ], R4 ;  /* 0x00000004070075a7 */ /* 0x000e62000800017f */
[----:B------:R-:W-:-:S05]  /*56d0*/  VIADD R0, R10, 0x1 ;  /* 0x000000010a007836 */ /* 0x000fca0000000000 */
[----:B------:R-:W-:-:S04]  /*56e0*/  ISETP.NE.AND P1, PT, R0, 0x4, PT ;  /* 0x000000040000780c */ /* 0x000fc80003f25270 */
[----:B0-----:R-:W-:Y:S02]  /*56f0*/  SEL R2, RZ, 0x1, P1 ;  /* 0x00000001ff027807 */ /* 0x001fe40000800000 */
[----:B------:R-:W-:Y:S02]  /*5700*/  SEL R0, R0, RZ, P1 ;  /* 0x000000ff00007207 */ /* 0x000fe40000800000 */
[----:B------:R-:W-:-:S03]  /*5710*/  LOP3.LUT R11, R11, R2, RZ, 0x3c, !PT ;  /* 0x000000020b0b7212 */ /* 0x000fc600078e3cff */
[----:B------:R-:W-:Y:S01]  /*5720*/  IMAD R6, R0, 0x8, R3 ;  /* 0x0000000800067824 */ /* 0x000fe200078e0203 */
[----:B------:R-:W-:Y:S01]  /*5730*/  SHF.L.U32 R5, R11, 0x1f, RZ ;  /* 0x0000001f0b057819 */ /* 0x000fe200000006ff */
[----:B-1----:R-:W-:Y:S06]  /*5740*/  @!P0 BRA `(.L_x_65) ;  /* 0x0000000000d88947 */ /* 0x002fec0003800000 */
.L_x_76:
[----:B------:R-:W1:Y:S01]  /*5750*/  SYNCS.PHASECHK.TRANS64.TRYWAIT P0, [R6+URZ], R5 ;  /* 0x00000005060075a7 */ /* 0x000e62000800017f */
[----:B------:R-:W-:-:S05]  /*5760*/  VIADD R0, R0, 0x1 ;  /* 0x0000000100007836 */ /* 0x000fca0000000000 */
[----:B------:R-:W-:-:S04]  /*5770*/  ISETP.NE.AND P1, PT, R0, 0x4, PT ;  /* 0x000000040000780c */ /* 0x000fc80003f25270 */
[----:B------:R-:W-:Y:S02]  /*5780*/  SEL R2, RZ, 0x1, P1 ;  /* 0x00000001ff027807 */ /* 0x000fe40000800000 */
[----:B------:R-:W-:Y:S02]  /*5790*/  SEL R0, R0, RZ, P1 ;  /* 0x000000ff00007207 */ /* 0x000fe40000800000 */
[----:B------:R-:W-:Y:S01]  /*57a0*/  LOP3.LUT R2, R11, R2, RZ, 0x3c, !PT ;  /* 0x000000020b027212 */ /* 0x000fe200078e3cff */
[----:B-1----:R-:W-:Y:S06]  /*57b0*/  @!P0 BRA `(.L_x_66) ;  /* 0x0000000000d08947 */ /* 0x002fec0003800000 */
.L_x_77:
[----:B------:R-:W-:Y:S01]  /*57c0*/  IMAD R3, R0, 0x8, R3 ;  /* 0x0000000800037824 */ /* 0x000fe200078e0203 */
[----:B------:R-:W-:-:S07]  /*57d0*/  SHF.L.U32 R0, R2, 0x1f, RZ ;  /* 0x0000001f02007819 */ /* 0x000fce00000006ff */
.L_x_67:
[----:B--2---:R2:W3:Y:S02]  /*57e0*/  SYNCS.PHASECHK.TRANS64.TRYWAIT P0, [R3+URZ], R0 ;  /* 0x00000000030075a7 */ /* 0x0044e4000800017f */
[----:B---3--:R-:W-:Y:S05]  /*57f0*/  @!P0 NANOSLEEP.SYNCS 0x989680 ;  /* 0x009896800000895d */ /* 0x008fea0003900000 */
[----:B------:R-:W3:Y:S02]  /*5800*/  @!P0 SYNCS.PHASECHK.TRANS64 P0, [R3+URZ], R0 ;  /* 0x00000000030085a7 */ /* 0x000ee4000800007f */
[----:B---3--:R-:W-:Y:S05]  /*5810*/  @!P0 BRA `(.L_x_67) ;  /* 0xfffffffc00f08947 */ /* 0x008fea000383ffff */
.L_x_62:
[----:B------:R-:W-:Y:S05]  /*5820*/  BSYNC B0 ;  /* 0x0000000000007941 */ /* 0x000fea0003800000 */
.L_x_61:
[----:B------:R-:W-:Y:S05]  /*5830*/  EXIT ;  /* 0x000000000000794d */ /* 0x000fea0003800000 */
.L_x_17:
[----:B-1----:R-:W-:-:S04]  /*5840*/  IMAD.U32 R7, RZ, RZ, UR6 ;  /* 0x00000006ff077e24 */ /* 0x002fc8000f8e00ff */
[----:B------:R1:W4:Y:S03]  /*5850*/  SYNCS.PHASECHK.TRANS64.TRYWAIT P0, [R7+URZ], R6 ;  /* 0x00000006070075a7 */ /* 0x000326000800017f */
[----:B----4-:R-:W-:Y:S05]  /*5860*/  @!P0 NANOSLEEP.SYNCS 0x989680 ;  /* 0x009896800000895d */ /* 0x010fea0003900000 */
[----:B------:R-:W4:Y:S02]  /*5870*/  @!P0 SYNCS.PHASECHK.TRANS64 P0, [R7+URZ], R6 ;  /* 0x00000006070085a7 */ /* 0x000f24000800007f */
[----:B----4-:R-:W-:Y:S05]  /*5880*/  @!P0 BRA `(.L_x_17) ;  /* 0xfffffffc00ec8947 */ /* 0x010fea000383ffff */
[----:B------:R-:W-:Y:S05]  /*5890*/  BRA `(.L_x_16) ;  /* 0xffffffb800cc7947 */ /* 0x000fea000383ffff */
.L_x_23:
[----:B-1----:R-:W-:-:S04]  /*58a0*/  IMAD.U32 R18, RZ, RZ, UR16 ;  /* 0x00000010ff127e24 */ /* 0x002fc8000f8e00ff */
[----:B------:R1:W4:Y:S03]  /*58b0*/  SYNCS.PHASECHK.TRANS64.TRYWAIT P0, [R18+URZ], R7 ;  /* 0x00000007120075a7 */ /* 0x000326000800017f */
[----:B----4-:R-:W-:Y:S05]  /*58c0*/  @!P0 NANOSLEEP.SYNCS 0x989680 ;  /* 0x009896800000895d */ /* 0x010fea0003900000 */
[----:B------:R-:W4:Y:S02]  /*58d0*/  @!P0 SYNCS.PHASECHK.TRANS64 P0, [R18+URZ], R7 ;  /* 0x00000007120085a7 */ /* 0x000f24000800007f */
[----:B----4-:R-:W-:Y:S05]  /*58e0*/  @!P0 BRA `(.L_x_23) ;  /* 0xfffffffc00ec8947 */ /* 0x010fea000383ffff */
[----:B------:R-:W-:Y:S05]  /*58f0*/  BRA `(.L_x_22) ;  /* 0xffffffc0008c7947 */ /* 0x000fea000383ffff */
.L_x_48:
[----:B------:R-:W-:Y:S01]  /*5900*/  BSSY B1, `(.L_x_68) ;  /* 0x0000006000017945 */ /* 0x000fe20003800000 */
[----:B------:R-:W-:-:S07]  /*5910*/  IMAD.MOV.U32 R2, RZ, RZ, -0x1 ;  /* 0xffffffffff027424 */ /* 0x000fce00078e00ff */
[----:B------:R-:W-:Y:S05]  /*5920*/  WARPSYNC.COLLECTIVE R2, `(.L_x_69) ;  /* 0x00000000020c7348 */ /* 0x000fea0003c00000 */
[----:B------:R-:W-:Y:S02]  /*5930*/  ELECT P1, UR62, PT ;  /* 0x00000000003e782f */ /* 0x000fe40003820000 */
[----:B------:R-:W-:Y:S01]  /*5940*/  MOV R2, UR62 ;  /* 0x0000003e00027c02 */ /* 0x000fe20008000f00 */
[----:B------:R-:W-:Y:S10]  /*5950*/  ENDCOLLECTIVE ;  /* 0x000000000000791b */ /* 0x000ff40003800000 */
.L_x_69:
[----:B------:R-:W-:Y:S05]  /*5960*/  BSYNC B1 ;  /* 0x0000000000017941 */ /* 0x000fea0003800000 */
.L_x_68:
[----:B------:R-:W-:Y:S05]  /*5970*/  BRA `(.L_x_70) ;  /* 0xfffffff000387947 */ /* 0x000fea000383ffff */
.L_x_51:
[----:B-1----:R1:W2:Y:S02]  /*5980*/  SYNCS.PHASECHK.TRANS64.TRYWAIT P1, [R18+URZ+0x20], R5 ;  /* 0x00002005120075a7 */ /* 0x0022a4000802017f */
[----:B--2---:R-:W-:Y:S05]  /*5990*/  @!P1 NANOSLEEP.SYNCS 0x989680 ;  /* 0x009896800000995d */ /* 0x004fea0003900000 */
[----:B------:R-:W2:Y:S02]  /*59a0*/  @!P1 SYNCS.PHASECHK.TRANS64 P1, [R18+URZ+0x20], R5 ;  /* 0x00002005120095a7 */ /* 0x000ea4000802007f */
[----:B--2---:R-:W-:Y:S05]  /*59b0*/  @!P1 BRA `(.L_x_51) ;  /* 0xfffffffc00f09947 */ /* 0x004fea000383ffff */
[----:B------:R-:W-:Y:S05]  /*59c0*/  BRA `(.L_x_71) ;  /* 0xfffffff0006c7947 */ /* 0x000fea000383ffff */
.L_x_60:
[----:B------:R-:W-:Y:S01]  /*59d0*/  BSSY B0, `(.L_x_72) ;  /* 0x0000006000007945 */ /* 0x000fe20003800000 */
[----:B------:R-:W-:-:S07]  /*59e0*/  IMAD.MOV.U32 R2, RZ, RZ, -0x1 ;  /* 0xffffffffff027424 */ /* 0x000fce00078e00ff */
[----:B------:R-:W-:Y:S05]  /*59f0*/  WARPSYNC.COLLECTIVE R2, `(.L_x_73) ;  /* 0x00000000020c7348 */ /* 0x000fea0003c00000 */
[----:B------:R-:W-:Y:S02]  /*5a00*/  ELECT P1, UR62, PT ;  /* 0x00000000003e782f */ /* 0x000fe40003820000 */
[----:B------:R-:W-:Y:S01]  /*5a10*/  MOV R2, UR62 ;  /* 0x0000003e00027c02 */ /* 0x000fe20008000f00 */
[----:B------:R-:W-:Y:S10]  /*5a20*/  ENDCOLLECTIVE ;  /* 0x000000000000791b */ /* 0x000ff40003800000 */
.L_x_73:
[----:B------:R-:W-:Y:S05]  /*5a30*/  BSYNC B0 ;  /* 0x0000000000007941 */ /* 0x000fea0003800000 */
.L_x_72:
[----:B------:R-:W-:Y:S01]  /*5a40*/  PLOP3.LUT P0, PT, P1, PT, PT, 0x80, 0x0 ;  /* 0x000000000000781c */ /* 0x000fe20000f0f070 */
[----:B------:R-:W-:-:S12]  /*5a50*/  BRA `(.L_x_74) ;  /* 0xfffffff800c47947 */ /* 0x000fd8000383ffff */
.L_x_64:
[----:B0-----:R0:W1:Y:S02]  /*5a60*/  SYNCS.PHASECHK.TRANS64.TRYWAIT P0, [R5+URZ], R2 ;  /* 0x00000002050075a7 */ /* 0x001064000800017f */
[----:B-1----:R-:W-:Y:S05]  /*5a70*/  @!P0 NANOSLEEP.SYNCS 0x989680 ;  /* 0x009896800000895d */ /* 0x002fea0003900000 */
[----:B------:R-:W1:Y:S02]  /*5a80*/  @!P0 SYNCS.PHASECHK.TRANS64 P0, [R5+URZ], R2 ;  /* 0x00000002050085a7 */ /* 0x000e64000800007f */
[----:B-1----:R-:W-:Y:S05]  /*5a90*/  @!P0 BRA `(.L_x_64) ;  /* 0xfffffffc00f08947 */ /* 0x002fea000383ffff */
[----:B------:R-:W-:Y:S05]  /*5aa0*/  BRA `(.L_x_75) ;  /* 0xfffffffc00047947 */ /* 0x000fea000383ffff */
.L_x_65:
[----:B0-----:R0:W1:Y:S02]  /*5ab0*/  SYNCS.PHASECHK.TRANS64.TRYWAIT P0, [R7+URZ], R4 ;  /* 0x00000004070075a7 */ /* 0x001064000800017f */
[----:B-1----:R-:W-:Y:S05]  /*5ac0*/  @!P0 NANOSLEEP.SYNCS 0x989680 ;  /* 0x009896800000895d */ /* 0x002fea0003900000 */
[----:B------:R-:W1:Y:S02]  /*5ad0*/  @!P0 SYNCS.PHASECHK.TRANS64 P0, [R7+URZ], R4 ;  /* 0x00000004070085a7 */ /* 0x000e64000800007f */
[----:B-1----:R-:W-:Y:S05]  /*5ae0*/  @!P0 BRA `(.L_x_65) ;  /* 0xfffffffc00f08947 */ /* 0x002fea000383ffff */
[----:B------:R-:W-:Y:S05]  /*5af0*/  BRA `(.L_x_76) ;  /* 0xfffffffc00147947 */ /* 0x000fea000383ffff */
.L_x_66:
[----:B-1----:R1:W2:Y:S02]  /*5b00*/  SYNCS.PHASECHK.TRANS64.TRYWAIT P0, [R6+URZ], R5 ;  /* 0x00000005060075a7 */ /* 0x0022a4000800017f */
[----:B--2---:R-:W-:Y:S05]  /*5b10*/  @!P0 NANOSLEEP.SYNCS 0x989680 ;  /* 0x009896800000895d */ /* 0x004fea0003900000 */
[----:B------:R-:W2:Y:S02]  /*5b20*/  @!P0 SYNCS.PHASECHK.TRANS64 P0, [R6+URZ], R5 ;  /* 0x00000005060085a7 */ /* 0x000ea4000800007f */
[----:B--2---:R-:W-:Y:S05]  /*5b30*/  @!P0 BRA `(.L_x_66) ;  /* 0xfffffffc00f08947 */ /* 0x004fea000383ffff */
[----:B------:R-:W-:Y:S05]  /*5b40*/  BRA `(.L_x_77) ;  /* 0xfffffffc001c7947 */ /* 0x000fea000383ffff */
.L_x_78:
[----:B------:R-:W-:-:S00]  /*5b50*/  BRA `(.L_x_78) ;  /* 0xfffffffc00fc7947 */ /* 0x000fc0000383ffff */
[----:B------:R-:W-:-:S00]  /*5b60*/  NOP ;  /* 0x0000000000007918 */ /* 0x000fc00000000000 */
        /* <DEDUP_REMOVED lines=9> */
.L_x_79:


//--------------------- .nv.shared._ZN7cutlass13device_kernelINS_4gemm6kernel13GemmUniversalIN4cute5tupleIJiiiiEEENS1_10collective13CollectiveMmaINS1_37MainloopSm90TmaGmmaWarpSpecializedFP8ILi4ENS5_IJNS4_1CILi1EEESB_SB_EEENS1_35KernelTmaWarpSpecializedCooperativeEEENS5_IJNSA_ILi384EEENSA_ILi8EEENSA_ILi128EEEEEENS_12float_e4m3_tENS5_IJlSB_lEEESJ_SK_NS4_8TiledMMAINS4_8MMA_AtomIJNS4_4SM904GMMA29MMA_64x8x32_F32E4M3E4M3_SS_TNILNSO_7ScaleInE1ELSQ_1EEEEEENS4_6LayoutINS5_IJNSA_ILi2EEESB_SB_EEENS5_IJSB_NSA_ILi0EEESW_EEEEENS5_IJNS4_10UnderscoreESZ_SZ_EEEEENS4_13SM90_TMA_LOADENS4_14ComposedLayoutINS4_7SwizzleILi3ELi4ELi3EEENS4_18smem_ptr_flag_bitsILi8EEENST_INS5_IJSG_SH_EEENS5_IJSH_SB_EEEEEEEvNS4_8identityES12_S1B_vS1C_EENS_8epilogue10collective6detail29Sm90TmaWarpSpecializedAdapterINS1F_15DefaultEpilogueISJ_SK_SK_NS1E_6thread17LinearCombinationISJ_Li1EffLNS1J_9ScaleType4KindE0ELNS_15FloatRoundStyleE2ESJ_EENS1_15EpilogueDefaultEEEEEvvEEEEvNT_6ParamsE --------------------------
	.section	.nv.shared._ZN7cutlass13device_kernelINS_4gemm6kernel13GemmUniversalIN4cute5tupleIJiiiiEEENS1_10collective13CollectiveMmaINS1_37MainloopSm90TmaGmmaWarpSpecializedFP8ILi4ENS5_IJNS4_1CILi1EEESB_SB_EEENS1_35KernelTmaWarpSpecializedCooperativeEEENS5_IJNSA_ILi384EEENSA_ILi8EEENSA_ILi128EEEEEENS_12float_e4m3_tENS5_IJlSB_lEEESJ_SK_NS4_8TiledMMAINS4_8MMA_AtomIJNS4_4SM904GMMA29MMA_64x8x32_F32E4M3E4M3_SS_TNILNSO_7ScaleInE1ELSQ_1EEEEEENS4_6LayoutINS5_IJNSA_ILi2EEESB_SB_EEENS5_IJSB_NSA_ILi0EEESW_EEEEENS5_IJNS4_10UnderscoreESZ_SZ_EEEEENS4_13SM90_TMA_LOADENS4_14ComposedLayoutINS4_7SwizzleILi3ELi4ELi3EEENS4_18smem_ptr_flag_bitsILi8EEENST_INS5_IJSG_SH_EEENS5_IJSH_SB_EEEEEEEvNS4_8identityES12_S1B_vS1C_EENS_8epilogue10collective6detail29Sm90TmaWarpSpecializedAdapterINS1F_15DefaultEpilogueISJ_SK_SK_NS1E_6thread17LinearCombinationISJ_Li1EffLNS1J_9ScaleType4KindE0ELNS_15FloatRoundStyleE2ESJ_EENS1_15EpilogueDefaultEEEEEvvEEEEvNT_6ParamsE,"aw",@nobits
	.sectionflags	@""
	.align	16
	.zero		1024


//--------------------- .nv.shared.reserved.0     --------------------------
	.section	.nv.shared.reserved.0,"aw",@nobits
	.weak		__nv_reservedSMEM_offset_0_alias
	.size		__nv_reservedSMEM_offset_0_alias, 0, 0
	.other		__nv_reservedSMEM_offset_0_alias,@"STO_CUDA_RESERVED_SHARED STV_DEFAULT"
__nv_reservedSMEM_offset_0_alias:
	.zero		0


//--------------------- .nv.global                --------------------------
	.section	.nv.global,"aw",@nobits
.nv.global:
	.type		_ZN39_INTERNAL_3bff9795_4_k_cu_485c01d2_92544cute1_E,@object
	.size		_ZN39_INTERNAL_3bff9795_4_k_cu_485c01d2_92544cute1_E,(_ZN39_INTERNAL_3bff9795_4_k_cu_485c01d2_92544cuda3std3__45__cpo6cbeginE - _ZN39_INTERNAL_3bff9795_4_k_cu_485c01d2_92544cute1_E)
_ZN39_INTERNAL_3bff9795_4_k_cu_485c01d2_92544cute1_E:
	.zero		1
	.type		_ZN39_INTERNAL_3bff9795_4_k_cu_485c01d2_92544cuda3std3__45__cpo6cbeginE,@object
	.size		_ZN39_INTERNAL_3bff9795_4_k_cu_485c01d2_92544cuda3std3__45__cpo6cbeginE,(_ZN39_INTERNAL_3bff9795_4_k_cu_485c01d2_92544cuda3std3__48in_placeE - _ZN39_INTERNAL_3bff9795_4_k_cu_485c01d2_92544cuda3std3__45__cpo6cbeginE)
_ZN39_INTERNAL_3bff9795_4_k_cu_485c01d2_92544cuda3std3__45__cpo6cbeginE:
	.zero		1
	.type		_ZN39_INTERNAL_3bff9795_4_k_cu_485c01d2_92544cuda3std3__48in_placeE,@object
	.size		_ZN39_INTERNAL_3bff9795_4_k_cu_485c01d2_92544cuda3std3__48in_placeE,(_ZN39_INTERNAL_3bff9795_4_k_cu_485c01d2_92544cuda3std6ranges3__45__cpo9iter_moveE - _ZN39_INTERNAL_3bff9795_4_k_cu_485c01d2_92544cuda3std3__48in_placeE)
_ZN39_INTERNAL_3bff9795_4_k_cu_485c01d2_92544cuda3std3__48in_placeE:
	.zero		1
	.type		_ZN39_INTERNAL_3bff9795_4_k_cu_485c01d2_92544cuda3std6ranges3__45__cpo9iter_moveE,@object
	.size		_ZN39_INTERNAL_3bff9795_4_k_cu_485c01d2_92544cuda3std6ranges3__45__cpo9iter_moveE,(_ZN39_INTERNAL_3bff9795_4_k_cu_485c01d2_92544cuda3std3__45__cpo5beginE - _ZN39_INTERNAL_3bff9795_4_k_cu_485c01d2_92544cuda3std6ranges3__45__cpo9iter_moveE)
_ZN39_INTERNAL_3bff9795_4_k_cu_485c01d2_92544cuda3std6ranges3__45__cpo9iter_moveE:
	.zero		1
	.type		_ZN39_INTERNAL_3bff9795_4_k_cu_485c01d2_92544cuda3std3__45__cpo5beginE,@object
	.size		_ZN39_INTERNAL_3bff9795_4_k_cu_485c01d2_92544cuda3std3__45__cpo5beginE,(_ZN39_INTERNAL_3bff9795_4_k_cu_485c01d2_92544cuda3std3__441_GLOBAL__N__3bff9795_4_k_cu_485c01d2_92546ignoreE - _ZN39_INTERNAL_3bff9795_4_k_cu_485c01d2_92544cuda3std3__45__cpo5beginE)
_ZN39_INTERNAL_3bff9795_4_k_cu_485c01d2_92544cuda3std3__45__cpo5beginE:
	.zero		1
	.type		_ZN39_INTERNAL_3bff9795_4_k_cu_485c01d2_92544cuda3std3__441_GLOBAL__N__3bff9795_4_k_cu_485c01d2_92546ignoreE,@object
	.size		_ZN39_INTERNAL_3bff9795_4_k_cu_485c01d2_92544cuda3std3__441_GLOBAL__N__3bff9795_4_k_cu_485c01d2_92546ignoreE,(_ZN39_INTERNAL_3bff9795_4_k_cu_485c01d2_92544cute7productE - _ZN39_INTERNAL_3bff9795_4_k_cu_485c01d2_92544cuda3std3__441_GLOBAL__N__3bff9795_4_k_cu_485c01d2_92546ignoreE)
_ZN39_INTERNAL_3bff9795_4_k_cu_485c01d2_92544cuda3std3__441_GLOBAL__N__3bff9795_4_k_cu_485c01d2_92546ignoreE:
	.zero		1
	.type		_ZN39_INTERNAL_3bff9795_4_k_cu_485c01d2_92544cute7productE,@object
	.size		_ZN39_INTERNAL_3bff9795_4_k_cu_485c01d2_92544cute7productE,(_ZN39_INTERNAL_3bff9795_4_k_cu_485c01d2_92544cuda3std3__45__cpo3endE - _ZN39_INTERNAL_3bff9795_4_k_cu_485c01d2_92544cute7productE)
_ZN39_INTERNAL_3bff9795_4_k_cu_485c01d2_92544cute7productE:
	.zero		1
	.type		_ZN39_INTERNAL_3bff9795_4_k_cu_485c01d2_92544cuda3std3__45__cpo3endE,@object
	.size		_ZN39_INTERNAL_3bff9795_4_k_cu_485c01d2_92544cuda3std3__45__cpo3endE,(_ZN39_INTERNAL_3bff9795_4_k_cu_485c01d2_92544cuda3std3__419piecewise_constructE - _ZN39_INTERNAL_3bff9795_4_k_cu_485c01d2_92544cuda3std3__45__cpo3endE)
_ZN39_INTERNAL_3bff9795_4_k_cu_485c01d2_92544cuda3std3__45__cpo3endE:
	.zero		1
	.type		_ZN39_INTERNAL_3bff9795_4_k_cu_485c01d2_92544cuda3std3__419piecewise_constructE,@object
	.size		_ZN39_INTERNAL_3bff9795_4_k_cu_485c01d2_92544cuda3std3__419piecewise_constructE,(_ZN39_INTERNAL_3bff9795_4_k_cu_485c01d2_92544cuda3std3__45__cpo4cendE - _ZN39_INTERNAL_3bff9795_4_k_cu_485c01d2_92544cuda3std3__419piecewise_constructE)
_ZN39_INTERNAL_3bff9795_4_k_cu_485c01d2_92544cuda3std3__419piecewise_constructE:
	.zero		1
	.type		_ZN39_INTERNAL_3bff9795_4_k_cu_485c01d2_92544cuda3std3__45__cpo4cendE,@object
	.size		_ZN39_INTERNAL_3bff9795_4_k_cu_485c01d2_92544cuda3std3__45__cpo4cendE,(_ZN39_INTERNAL_3bff9795_4_k_cu_485c01d2_92544cuda3std6ranges3__45__cpo4swapE - _ZN39_INTERNAL_3bff9795_4_k_cu_485c01d2_92544cuda3std3__45__cpo4cendE)
_ZN39_INTERNAL_3bff9795_4_k_cu_485c01d2_92544cuda3std3__45__cpo4cendE:
	.zero		1
	.type		_ZN39_INTERNAL_3bff9795_4_k_cu_485c01d2_92544cuda3std6ranges3__45__cpo4swapE,@object
	.size		_ZN39_INTERNAL_3bff9795_4_k_cu_485c01d2_92544cuda3std6ranges3__45__cpo4swapE,(.L_7 - _ZN39_INTERNAL_3bff9795_4_k_cu_485c01d2_92544cuda3std6ranges3__45__cpo4swapE)
_ZN39_INTERNAL_3bff9795_4_k_cu_485c01d2_92544cuda3std6ranges3__45__cpo4swapE:
	.zero		1
.L_7:


//--------------------- .nv.constant0._ZN7cutlass13device_kernelINS_4gemm6kernel13GemmUniversalIN4cute5tupleIJiiiiEEENS1_10collective13CollectiveMmaINS1_37MainloopSm90TmaGmmaWarpSpecializedFP8ILi4ENS5_IJNS4_1CILi1EEESB_SB_EEENS1_35KernelTmaWarpSpecializedCooperativeEEENS5_IJNSA_ILi384EEENSA_ILi8EEENSA_ILi128EEEEEENS_12float_e4m3_tENS5_IJlSB_lEEESJ_SK_NS4_8TiledMMAINS4_8MMA_AtomIJNS4_4SM904GMMA29MMA_64x8x32_F32E4M3E4M3_SS_TNILNSO_7ScaleInE1ELSQ_1EEEEEENS4_6LayoutINS5_IJNSA_ILi2EEESB_SB_EEENS5_IJSB_NSA_ILi0EEESW_EEEEENS5_IJNS4_10UnderscoreESZ_SZ_EEEEENS4_13SM90_TMA_LOADENS4_14ComposedLayoutINS4_7SwizzleILi3ELi4ELi3EEENS4_18smem_ptr_flag_bitsILi8EEENST_INS5_IJSG_SH_EEENS5_IJSH_SB_EEEEEEEvNS4_8identityES12_S1B_vS1C_EENS_8epilogue10collective6detail29Sm90TmaWarpSpecializedAdapterINS1F_15DefaultEpilogueISJ_SK_SK_NS1E_6thread17LinearCombinationISJ_Li1EffLNS1J_9ScaleType4KindE0ELNS_15FloatRoundStyleE2ESJ_EENS1_15EpilogueDefaultEEEEEvvEEEEvNT_6ParamsE --------------------------
	.section	.nv.constant0._ZN7cutlass13device_kernelINS_4gemm6kernel13GemmUniversalIN4cute5tupleIJiiiiEEENS1_10collective13CollectiveMmaINS1_37MainloopSm90TmaGmmaWarpSpecializedFP8ILi4ENS5_IJNS4_1CILi1EEESB_SB_EEENS1_35KernelTmaWarpSpecializedCooperativeEEENS5_IJNSA_ILi384EEENSA_ILi8EEENSA_ILi128EEEEEENS_12float_e4m3_tENS5_IJlSB_lEEESJ_SK_NS4_8TiledMMAINS4_8MMA_AtomIJNS4_4SM904GMMA29MMA_64x8x32_F32E4M3E4M3_SS_TNILNSO_7ScaleInE1ELSQ_1EEEEEENS4_6LayoutINS5_IJNSA_ILi2EEESB_SB_EEENS5_IJSB_NSA_ILi0EEESW_EEEEENS5_IJNS4_10UnderscoreESZ_SZ_EEEEENS4_13SM90_TMA_LOADENS4_14ComposedLayoutINS4_7SwizzleILi3ELi4ELi3EEENS4_18smem_ptr_flag_bitsILi8EEENST_INS5_IJSG_SH_EEENS5_IJSH_SB_EEEEEEEvNS4_8identityES12_S1B_vS1C_EENS_8epilogue10collective6detail29Sm90TmaWarpSpecializedAdapterINS1F_15DefaultEpilogueISJ_SK_SK_NS1E_6thread17LinearCombinationISJ_Li1EffLNS1J_9ScaleType4KindE0ELNS_15FloatRoundStyleE2ESJ_EENS1_15EpilogueDefaultEEEEEvvEEEEvNT_6ParamsE,"a",@progbits
	.sectionflags	@""
	.align	4
.nv.constant0._ZN7cutlass13device_kernelINS_4gemm6kernel13GemmUniversalIN4cute5tupleIJiiiiEEENS1_10collective13CollectiveMmaINS1_37MainloopSm90TmaGmmaWarpSpecializedFP8ILi4ENS5_IJNS4_1CILi1EEESB_SB_EEENS1_35KernelTmaWarpSpecializedCooperativeEEENS5_IJNSA_ILi384EEENSA_ILi8EEENSA_ILi128EEEEEENS_12float_e4m3_tENS5_IJlSB_lEEESJ_SK_NS4_8TiledMMAINS4_8MMA_AtomIJNS4_4SM904GMMA29MMA_64x8x32_F32E4M3E4M3_SS_TNILNSO_7ScaleInE1ELSQ_1EEEEEENS4_6LayoutINS5_IJNSA_ILi2EEESB_SB_EEENS5_IJSB_NSA_ILi0EEESW_EEEEENS5_IJNS4_10UnderscoreESZ_SZ_EEEEENS4_13SM90_TMA_LOADENS4_14ComposedLayoutINS4_7SwizzleILi3ELi4ELi3EEENS4_18smem_ptr_flag_bitsILi8EEENST_INS5_IJSG_SH_EEENS5_IJSH_SB_EEEEEEEvNS4_8identityES12_S1B_vS1C_EENS_8epilogue10collective6detail29Sm90TmaWarpSpecializedAdapterINS1F_15DefaultEpilogueISJ_SK_SK_NS1E_6thread17LinearCombinationISJ_Li1EffLNS1J_9ScaleType4KindE0ELNS_15FloatRoundStyleE2ESJ_EENS1_15EpilogueDefaultEEEEEvvEEEEvNT_6ParamsE:
	.zero		1664


//--------------------- SYMBOLS --------------------------

	.type		.nv.reservedSmem.offset0,@object
	.size		.nv.reservedSmem.offset0,0x4
